// auto-generated by cutlass_sweep.gemm — config: {"arch": "sm_90", "cluster_m": 1, "cluster_n": 1, "dtype": "e5m2", "dtype_b": "e4m3", "layout": "nt", "stages": 0, "tile_k": 64, "tile_m": 64, "tile_n": 64}
#include "cutlass/cutlass.h"
#include "cutlass/gemm/collective/collective_builder.hpp"
#include "cutlass/gemm/device/gemm_universal_adapter.h"
#include "cutlass/gemm/kernel/gemm_universal.hpp"
#include "cutlass/epilogue/collective/collective_builder.hpp"

using ElemA = cutlass::float_e5m2_t;
using ElemB = cutlass::float_e4m3_t;
using ElemCD = cutlass::float_e5m2_t;
using Acc  = float;
using TileShape    = cute::Shape<cute::_64, cute::_64, cute::_64>;
using ClusterShape = cute::Shape<cute::_1, cute::_1, cute::_1>;

using CollectiveEpilogue = typename cutlass::epilogue::collective::CollectiveBuilder<
    cutlass::arch::Sm90, cutlass::arch::OpClassTensorOp,
    TileShape, ClusterShape,
    cutlass::epilogue::collective::EpilogueTileAuto,
    Acc, Acc,
    ElemCD, cutlass::layout::RowMajor, 128 / cutlass::sizeof_bits<ElemCD>::value,
    ElemCD, cutlass::layout::RowMajor, 128 / cutlass::sizeof_bits<ElemCD>::value,
    cutlass::epilogue::collective::EpilogueScheduleAuto
  >::CollectiveOp;

using CollectiveMainloop = typename cutlass::gemm::collective::CollectiveBuilder<
    cutlass::arch::Sm90, cutlass::arch::OpClassTensorOp,
    ElemA, cutlass::layout::RowMajor, 128 / cutlass::sizeof_bits<ElemA>::value,
    ElemB, cutlass::layout::ColumnMajor, 128 / cutlass::sizeof_bits<ElemB>::value,
    Acc,
    TileShape, ClusterShape,
    cutlass::gemm::collective::StageCountAutoCarveout<static_cast<int>(sizeof(typename CollectiveEpilogue::SharedStorage))>,
    cutlass::gemm::collective::KernelScheduleAuto
  >::CollectiveOp;

using GemmKernel = cutlass::gemm::kernel::GemmUniversal<
    cute::Shape<int,int,int,int>,
    CollectiveMainloop,
    CollectiveEpilogue
>;
using Gemm = cutlass::gemm::device::GemmUniversalAdapter<GemmKernel>;

// Force the device kernel symbol into the cubin without needing a host main.
auto* _anchor = &cutlass::device_kernel<GemmKernel>;


// ===== COMPILED SASS (sm_90a) =====

	.target	sm_90a

	.elftype	@"ET_EXEC"


//--------------------- .note.nv.tkinfo           --------------------------
	.section	.note.nv.tkinfo,"",@"SHT_NOTE"
	.sectionflags	@"SHF_NOTE_NV_TKINFO"
	.tkinfo
        /*0018*/ 	.word	0x00000002
        /*0030*/ 	.string	""
        /*0030*/ 	.string	"ptxas"
        /*0030*/ 	.string	"Cuda compilation tools, release 13.0, V13.0.88"
        /*0030*/ 	.string	"Build cuda_13.0.r13.0/compiler.36424714_0"
        /*0030*/ 	.string	"-arch sm_90a -m 64 "



//--------------------- .note.nv.cuinfo           --------------------------
	.section	.note.nv.cuinfo,"",@"SHT_NOTE"
	.sectionflags	@"SHF_NOTE_NV_CUINFO"
        /*0018*/ 	.short	0x0002
        /*001a*/ 	.short	0x005a
        /*001c*/ 	.short	0x0082
	.zero		2


//--------------------- .nv.info                  --------------------------
	.section	.nv.info,"",@"SHT_CUDA_INFO"
	.align	4


	//----- nvinfo : EIATTR_REGCOUNT
	.align		4
        /*0000*/ 	.byte	0x04, 0x2f
        /*0002*/ 	.short	(.L_12 - .L_11)
	.align		4
.L_11:
        /*0004*/ 	.word	index@(_ZN7cutlass13device_kernelINS_4gemm6kernel13GemmUniversalIN4cute5tupleIJiiiiEEENS1_10collective13CollectiveMmaINS1_37MainloopSm90TmaGmmaWarpSpecializedFP8ILi28ENS5_IJNS4_1CILi1EEESB_SB_EEENS1_32KernelTmaWarpSpecializedPingpongEEENS5_IJNSA_ILi64EEESF_SF_EEENS_12float_e5m2_tENS5_IJlSB_lEEENS_12float_e4m3_tESI_NS4_8TiledMMAINS4_8MMA_AtomIJNS4_4SM904GMMA30MMA_64x64x32_F32E5M2E4M3_SS_TNILNSN_7ScaleInE1ELSP_1EEEEEENS4_6LayoutISC_NS5_IJNSA_ILi0EEEST_ST_EEEEENS5_IJNS4_10UnderscoreESW_SW_EEEEENS4_13SM90_TMA_LOADENS4_14ComposedLayoutINS4_7SwizzleILi2ELi4ELi3EEENS4_18smem_ptr_flag_bitsILi8EEENSS_INS5_IJNSA_ILi8EEESF_EEENS5_IJSF_SB_EEEEEEEvNS4_8identityESZ_S19_vS1A_EENS_8epilogue10collective6detail29Sm90TmaWarpSpecializedAdapterINS1D_15DefaultEpilogueISH_SI_SI_NS1C_6thread17LinearCombinationISH_Li1EffLNS1H_9ScaleType4KindE0ELNS_15FloatRoundStyleE2ESH_EENS1_15EpilogueDefaultEEEEEvvEEEEvNT_6ParamsE)
        /*0008*/ 	.word	0x000000a8


	//----- nvinfo : EIATTR_FRAME_SIZE
	.align		4
.L_12:
        /*000c*/ 	.byte	0x04, 0x11
        /*000e*/ 	.short	(.L_14 - .L_13)
	.align		4
.L_13:
        /*0010*/ 	.word	index@(_ZN7cutlass13device_kernelINS_4gemm6kernel13GemmUniversalIN4cute5tupleIJiiiiEEENS1_10collective13CollectiveMmaINS1_37MainloopSm90TmaGmmaWarpSpecializedFP8ILi28ENS5_IJNS4_1CILi1EEESB_SB_EEENS1_32KernelTmaWarpSpecializedPingpongEEENS5_IJNSA_ILi64EEESF_SF_EEENS_12float_e5m2_tENS5_IJlSB_lEEENS_12float_e4m3_tESI_NS4_8TiledMMAINS4_8MMA_AtomIJNS4_4SM904GMMA30MMA_64x64x32_F32E5M2E4M3_SS_TNILNSN_7ScaleInE1ELSP_1EEEEEENS4_6LayoutISC_NS5_IJNSA_ILi0EEEST_ST_EEEEENS5_IJNS4_10UnderscoreESW_SW_EEEEENS4_13SM90_TMA_LOADENS4_14ComposedLayoutINS4_7SwizzleILi2ELi4ELi3EEENS4_18smem_ptr_flag_bitsILi8EEENSS_INS5_IJNSA_ILi8EEESF_EEENS5_IJSF_SB_EEEEEEEvNS4_8identityESZ_S19_vS1A_EENS_8epilogue10collective6detail29Sm90TmaWarpSpecializedAdapterINS1D_15DefaultEpilogueISH_SI_SI_NS1C_6thread17LinearCombinationISH_Li1EffLNS1H_9ScaleType4KindE0ELNS_15FloatRoundStyleE2ESH_EENS1_15EpilogueDefaultEEEEEvvEEEEvNT_6ParamsE)
        /*0014*/ 	.word	0x00000000


	//----- nvinfo : EIATTR_MIN_STACK_SIZE
	.align		4
.L_14:
        /*0018*/ 	.byte	0x04, 0x12
        /*001a*/ 	.short	(.L_16 - .L_15)
	.align		4
.L_15:
        /*001c*/ 	.word	index@(_ZN7cutlass13device_kernelINS_4gemm6kernel13GemmUniversalIN4cute5tupleIJiiiiEEENS1_10collective13CollectiveMmaINS1_37MainloopSm90TmaGmmaWarpSpecializedFP8ILi28ENS5_IJNS4_1CILi1EEESB_SB_EEENS1_32KernelTmaWarpSpecializedPingpongEEENS5_IJNSA_ILi64EEESF_SF_EEENS_12float_e5m2_tENS5_IJlSB_lEEENS_12float_e4m3_tESI_NS4_8TiledMMAINS4_8MMA_AtomIJNS4_4SM904GMMA30MMA_64x64x32_F32E5M2E4M3_SS_TNILNSN_7ScaleInE1ELSP_1EEEEEENS4_6LayoutISC_NS5_IJNSA_ILi0EEEST_ST_EEEEENS5_IJNS4_10UnderscoreESW_SW_EEEEENS4_13SM90_TMA_LOADENS4_14ComposedLayoutINS4_7SwizzleILi2ELi4ELi3EEENS4_18smem_ptr_flag_bitsILi8EEENSS_INS5_IJNSA_ILi8EEESF_EEENS5_IJSF_SB_EEEEEEEvNS4_8identityESZ_S19_vS1A_EENS_8epilogue10collective6detail29Sm90TmaWarpSpecializedAdapterINS1D_15DefaultEpilogueISH_SI_SI_NS1C_6thread17LinearCombinationISH_Li1EffLNS1H_9ScaleType4KindE0ELNS_15FloatRoundStyleE2ESH_EENS1_15EpilogueDefaultEEEEEvvEEEEvNT_6ParamsE)
        /*0020*/ 	.word	0x00000000
.L_16:


//--------------------- .nv.compat                --------------------------
	.section	.nv.compat,"",@"SHT_CUDA_COMPAT_INFO"
	.align	4
        /*0000*/ 	.byte	0x02, 0x09, 0x01, 0x00, 0x02, 0x02, 0x04, 0x00, 0x02, 0x05, 0x05, 0x00, 0x03, 0x07, 0x01, 0x01
        /*0010*/ 	.byte	0x02, 0x03, 0x01, 0x00, 0x02, 0x06, 0x01, 0x00, 0x04, 0x0b, 0x08, 0x00, 0x00, 0x00, 0x00, 0x00
        /*0020*/ 	.byte	0x00, 0x00, 0x00, 0x00


//--------------------- .nv.info._ZN7cutlass13device_kernelINS_4gemm6kernel13GemmUniversalIN4cute5tupleIJiiiiEEENS1_10collective13CollectiveMmaINS1_37MainloopSm90TmaGmmaWarpSpecializedFP8ILi28ENS5_IJNS4_1CILi1EEESB_SB_EEENS1_32KernelTmaWarpSpecializedPingpongEEENS5_IJNSA_ILi64EEESF_SF_EEENS_12float_e5m2_tENS5_IJlSB_lEEENS_12float_e4m3_tESI_NS4_8TiledMMAINS4_8MMA_AtomIJNS4_4SM904GMMA30MMA_64x64x32_F32E5M2E4M3_SS_TNILNSN_7ScaleInE1ELSP_1EEEEEENS4_6LayoutISC_NS5_IJNSA_ILi0EEEST_ST_EEEEENS5_IJNS4_10UnderscoreESW_SW_EEEEENS4_13SM90_TMA_LOADENS4_14ComposedLayoutINS4_7SwizzleILi2ELi4ELi3EEENS4_18smem_ptr_flag_bitsILi8EEENSS_INS5_IJNSA_ILi8EEESF_EEENS5_IJSF_SB_EEEEEEEvNS4_8identityESZ_S19_vS1A_EENS_8epilogue10collective6detail29Sm90TmaWarpSpecializedAdapterINS1D_15DefaultEpilogueISH_SI_SI_NS1C_6thread17LinearCombinationISH_Li1EffLNS1H_9ScaleType4KindE0ELNS_15FloatRoundStyleE2ESH_EENS1_15EpilogueDefaultEEEEEvvEEEEvNT_6ParamsE --------------------------
	.section	.nv.info._ZN7cutlass13device_kernelINS_4gemm6kernel13GemmUniversalIN4cute5tupleIJiiiiEEENS1_10collective13CollectiveMmaINS1_37MainloopSm90TmaGmmaWarpSpecializedFP8ILi28ENS5_IJNS4_1CILi1EEESB_SB_EEENS1_32KernelTmaWarpSpecializedPingpongEEENS5_IJNSA_ILi64EEESF_SF_EEENS_12float_e5m2_tENS5_IJlSB_lEEENS_12float_e4m3_tESI_NS4_8TiledMMAINS4_8MMA_AtomIJNS4_4SM904GMMA30MMA_64x64x32_F32E5M2E4M3_SS_TNILNSN_7ScaleInE1ELSP_1EEEEEENS4_6LayoutISC_NS5_IJNSA_ILi0EEEST_ST_EEEEENS5_IJNS4_10UnderscoreESW_SW_EEEEENS4_13SM90_TMA_LOADENS4_14ComposedLayoutINS4_7SwizzleILi2ELi4ELi3EEENS4_18smem_ptr_flag_bitsILi8EEENSS_INS5_IJNSA_ILi8EEESF_EEENS5_IJSF_SB_EEEEEEEvNS4_8identityESZ_S19_vS1A_EENS_8epilogue10collective6detail29Sm90TmaWarpSpecializedAdapterINS1D_15DefaultEpilogueISH_SI_SI_NS1C_6thread17LinearCombinationISH_Li1EffLNS1H_9ScaleType4KindE0ELNS_15FloatRoundStyleE2ESH_EENS1_15EpilogueDefaultEEEEEvvEEEEvNT_6ParamsE,"",@"SHT_CUDA_INFO"
	.sectionflags	@""
	.align	4


	//----- nvinfo : EIATTR_CUDA_API_VERSION
	.align		4
        /*0000*/ 	.byte	0x04, 0x37
        /*0002*/ 	.short	(.L_18 - .L_17)
.L_17:
        /*0004*/ 	.word	0x00000082


	//----- nvinfo : EIATTR_KPARAM_INFO
	.align		4
.L_18:
        /*0008*/ 	.byte	0x04, 0x17
        /*000a*/ 	.short	(.L_20 - .L_19)
.L_19:
        /*000c*/ 	.word	0x00000000
        /*0010*/ 	.short	0x0000
        /*0012*/ 	.short	0x0070
        /*0014*/ 	.byte	0x00, 0xf0, 0x01, 0x10


	//----- nvinfo : EIATTR_SPARSE_MMA_MASK
	.align		4
.L_20:
        /*0018*/ 	.byte	0x03, 0x50
        /*001a*/ 	.short	0x0000


	//----- nvinfo : EIATTR_MAXREG_COUNT
	.align		4
        /*001c*/ 	.byte	0x03, 0x1b
        /*001e*/ 	.short	0x00a8


	//----- nvinfo : EIATTR_NUM_BARRIERS
	.align		4
        /*0020*/ 	.byte	0x02, 0x4c
        /*0022*/ 	.byte	0x01
	.zero		1


	//----- nvinfo : EIATTR_MERCURY_ISA_VERSION
	.align		4
        /*0024*/ 	.byte	0x03, 0x5f
        /*0026*/ 	.short	0x0101


	//----- nvinfo : EIATTR_INT_WARP_WIDE_INSTR_OFFSETS
	.align		4
        /*0028*/ 	.byte	0x04, 0x31
        /*002a*/ 	.short	(.L_22 - .L_21)


	//   ....[0]....
.L_21:
        /*002c*/ 	.word	0x00000750


	//   ....[1]....
        /*0030*/ 	.word	0x00000770


	//   ....[2]....
        /*0034*/ 	.word	0x000007f0


	//   ....[3]....
        /*0038*/ 	.word	0x00000800


	//   ....[4]....
        /*003c*/ 	.word	0x00000810


	//   ....[5]....
        /*0040*/ 	.word	0x00000830


	//   ....[6]....
        /*0044*/ 	.word	0x00000880


	//   ....[7]....
        /*0048*/ 	.word	0x000008a0


	//----- nvinfo : EIATTR_COOP_GROUP_MASK_REGIDS
	.align		4
.L_22:
        /*004c*/ 	.byte	0x04, 0x29
        /*004e*/ 	.short	(.L_24 - .L_23)


	//   ....[0]....
.L_23:
        /*0050*/ 	.word	0xffffffff


	//   ....[1]....
        /*0054*/ 	.word	0xffffffff


	//   ....[2]....
        /*0058*/ 	.word	0xffffffff


	//   ....[3]....
        /*005c*/ 	.word	0xffffffff


	//   ....[4]....
        /*0060*/ 	.word	0xffffffff


	//   ....[5]....
        /*0064*/ 	.word	0xffffffff


	//----- nvinfo : EIATTR_COOP_GROUP_INSTR_OFFSETS
	.align		4
.L_24:
        /*0068*/ 	.byte	0x04, 0x28
        /*006a*/ 	.short	(.L_26 - .L_25)


	//   ....[0]....
.L_25:
        /*006c*/ 	.word	0x00000060


	//   ....[1]....
        /*0070*/ 	.word	0x00000070


	//   ....[2]....
        /*0074*/ 	.word	0x00000130


	//   ....[3]....
        /*0078*/ 	.word	0x000005f0


	//   ....[4]....
        /*007c*/ 	.word	0x00000630


	//   ....[5]....
        /*0080*/ 	.word	0x00000670


	//----- nvinfo : EIATTR_REG_RECONFIG
	.align		4
.L_26:
        /*0084*/ 	.byte	0x01, 0x54
	.zero		2


	//----- nvinfo : EIATTR_MBARRIER_INSTR_OFFSETS
	.align		4
        /*0088*/ 	.byte	0x04, 0x39
        /*008a*/ 	.short	(.L_28 - .L_27)


	//   ....[0]....
.L_27:
        /*008c*/ 	.word	0x00000250
        /*0090*/ 	.word	0x000000ff
        /*0094*/ 	.word	0x00000000
        /*0098*/ 	.short	0x0100
        /*009a*/ 	.byte	0x08
	.zero		1


	//   ....[1]....
        /*009c*/ 	.word	0x00000260
        /*00a0*/ 	.word	0x000000ff
        /*00a4*/ 	.word	0x000000e0
        /*00a8*/ 	.short	0x0100
        /*00aa*/ 	.byte	0x08
	.zero		1


	//   ....[2]....
        /*00ac*/ 	.word	0x00000270
        /*00b0*/ 	.word	0x000000ff
        /*00b4*/ 	.word	0x00000008
        /*00b8*/ 	.short	0x0100
        /*00ba*/ 	.byte	0x08
	.zero		1


	//   ....[3]....
        /*00bc*/ 	.word	0x00000280
        /*00c0*/ 	.word	0x000000ff
        /*00c4*/ 	.word	0x000000e8
        /*00c8*/ 	.short	0x0100
        /*00ca*/ 	.byte	0x08
	.zero		1


	//   ....[4]....
        /*00cc*/ 	.word	0x00000290
        /*00d0*/ 	.word	0x000000ff
        /*00d4*/ 	.word	0x00000010
        /*00d8*/ 	.short	0x0100
        /*00da*/ 	.byte	0x08
	.zero		1


	//   ....[5]....
        /*00dc*/ 	.word	0x000002a0
        /*00e0*/ 	.word	0x000000ff
        /*00e4*/ 	.word	0x000000f0
        /*00e8*/ 	.short	0x0100
        /*00ea*/ 	.byte	0x08
	.zero		1


	//   ....[6]....
        /*00ec*/ 	.word	0x000002b0
        /*00f0*/ 	.word	0x000000ff
        /*00f4*/ 	.word	0x00000018
        /*00f8*/ 	.short	0x0100
        /*00fa*/ 	.byte	0x08
	.zero		1


	//   ....[7]....
        /*00fc*/ 	.word	0x000002c0
        /*0100*/ 	.word	0x000000ff
        /*0104*/ 	.word	0x000000f8
        /*0108*/ 	.short	0x0100
        /*010a*/ 	.byte	0x08
	.zero		1


	//   ....[8]....
        /*010c*/ 	.word	0x000002d0
        /*0110*/ 	.word	0x000000ff
        /*0114*/ 	.word	0x00000020
        /*0118*/ 	.short	0x0100
        /*011a*/ 	.byte	0x08
	.zero		1


	//   ....[9]....
        /*011c*/ 	.word	0x000002e0
        /*0120*/ 	.word	0x000000ff
        /*0124*/ 	.word	0x00000100
        /*0128*/ 	.short	0x0100
        /*012a*/ 	.byte	0x08
	.zero		1


	//   ....[10]....
        /*012c*/ 	.word	0x000002f0
        /*0130*/ 	.word	0x000000ff
        /*0134*/ 	.word	0x00000028
        /*0138*/ 	.short	0x0100
        /*013a*/ 	.byte	0x08
	.zero		1


	//   ....[11]....
        /*013c*/ 	.word	0x00000300
        /*0140*/ 	.word	0x000000ff
        /*0144*/ 	.word	0x00000108
        /*0148*/ 	.short	0x0100
        /*014a*/ 	.byte	0x08
	.zero		1


	//   ....[12]....
        /*014c*/ 	.word	0x00000310
        /*0150*/ 	.word	0x000000ff
        /*0154*/ 	.word	0x00000030
        /*0158*/ 	.short	0x0100
        /*015a*/ 	.byte	0x08
	.zero		1


	//   ....[13]....
        /*015c*/ 	.word	0x00000320
        /*0160*/ 	.word	0x000000ff
        /*0164*/ 	.word	0x00000110
        /*0168*/ 	.short	0x0100
        /*016a*/ 	.byte	0x08
	.zero		1


	//   ....[14]....
        /*016c*/ 	.word	0x00000330
        /*0170*/ 	.word	0x000000ff
        /*0174*/ 	.word	0x00000038
        /*0178*/ 	.short	0x0100
        /*017a*/ 	.byte	0x08
	.zero		1


	//   ....[15]....
        /*017c*/ 	.word	0x00000340
        /*0180*/ 	.word	0x000000ff
        /*0184*/ 	.word	0x00000118
        /*0188*/ 	.short	0x0100
        /*018a*/ 	.byte	0x08
	.zero		1


	//   ....[16]....
        /*018c*/ 	.word	0x00000350
        /*0190*/ 	.word	0x000000ff
        /*0194*/ 	.word	0x00000040
        /*0198*/ 	.short	0x0100
        /*019a*/ 	.byte	0x08
	.zero		1


	//   ....[17]....
        /*019c*/ 	.word	0x00000360
        /*01a0*/ 	.word	0x000000ff
        /*01a4*/ 	.word	0x00000120
        /*01a8*/ 	.short	0x0100
        /*01aa*/ 	.byte	0x08
	.zero		1


	//   ....[18]....
        /*01ac*/ 	.word	0x00000370
        /*01b0*/ 	.word	0x000000ff
        /*01b4*/ 	.word	0x00000048
        /*01b8*/ 	.short	0x0100
        /*01ba*/ 	.byte	0x08
	.zero		1


	//   ....[19]....
        /*01bc*/ 	.word	0x00000380
        /*01c0*/ 	.word	0x000000ff
        /*01c4*/ 	.word	0x00000128
        /*01c8*/ 	.short	0x0100
        /*01ca*/ 	.byte	0x08
	.zero		1


	//   ....[20]....
        /*01cc*/ 	.word	0x00000390
        /*01d0*/ 	.word	0x000000ff
        /*01d4*/ 	.word	0x00000050
        /*01d8*/ 	.short	0x0100
        /*01da*/ 	.byte	0x08
	.zero		1


	//   ....[21]....
        /*01dc*/ 	.word	0x000003a0
        /*01e0*/ 	.word	0x000000ff
        /*01e4*/ 	.word	0x00000130
        /*01e8*/ 	.short	0x0100
        /*01ea*/ 	.byte	0x08
	.zero		1


	//   ....[22]....
        /*01ec*/ 	.word	0x000003b0
        /*01f0*/ 	.word	0x000000ff
        /*01f4*/ 	.word	0x00000058
        /*01f8*/ 	.short	0x0100
        /*01fa*/ 	.byte	0x08
	.zero		1


	//   ....[23]....
        /*01fc*/ 	.word	0x000003c0
        /*0200*/ 	.word	0x000000ff
        /*0204*/ 	.word	0x00000138
        /*0208*/ 	.short	0x0100
        /*020a*/ 	.byte	0x08
	.zero		1


	//   ....[24]....
        /*020c*/ 	.word	0x000003d0
        /*0210*/ 	.word	0x000000ff
        /*0214*/ 	.word	0x00000060
        /*0218*/ 	.short	0x0100
        /*021a*/ 	.byte	0x08
	.zero		1


	//   ....[25]....
        /*021c*/ 	.word	0x000003e0
        /*0220*/ 	.word	0x000000ff
        /*0224*/ 	.word	0x00000140
        /*0228*/ 	.short	0x0100
        /*022a*/ 	.byte	0x08
	.zero		1


	//   ....[26]....
        /*022c*/ 	.word	0x000003f0
        /*0230*/ 	.word	0x000000ff
        /*0234*/ 	.word	0x00000068
        /*0238*/ 	.short	0x0100
        /*023a*/ 	.byte	0x08
	.zero		1


	//   ....[27]....
        /*023c*/ 	.word	0x00000400
        /*0240*/ 	.word	0x000000ff
        /*0244*/ 	.word	0x00000148
        /*0248*/ 	.short	0x0100
        /*024a*/ 	.byte	0x08
	.zero		1


	//   ....[28]....
        /*024c*/ 	.word	0x00000410
        /*0250*/ 	.word	0x000000ff
        /*0254*/ 	.word	0x00000070
        /*0258*/ 	.short	0x0100
        /*025a*/ 	.byte	0x08
	.zero		1


	//   ....[29]....
        /*025c*/ 	.word	0x00000420
        /*0260*/ 	.word	0x000000ff
        /*0264*/ 	.word	0x00000150
        /*0268*/ 	.short	0x0100
        /*026a*/ 	.byte	0x08
	.zero		1


	//   ....[30]....
        /*026c*/ 	.word	0x00000430
        /*0270*/ 	.word	0x000000ff
        /*0274*/ 	.word	0x00000078
        /*0278*/ 	.short	0x0100
        /*027a*/ 	.byte	0x08
	.zero		1


	//   ....[31]....
        /*027c*/ 	.word	0x00000440
        /*0280*/ 	.word	0x000000ff
        /*0284*/ 	.word	0x00000158
        /*0288*/ 	.short	0x0100
        /*028a*/ 	.byte	0x08
	.zero		1


	//   ....[32]....
        /*028c*/ 	.word	0x00000450
        /*0290*/ 	.word	0x000000ff
        /*0294*/ 	.word	0x00000080
        /*0298*/ 	.short	0x0100
        /*029a*/ 	.byte	0x08
	.zero		1


	//   ....[33]....
        /*029c*/ 	.word	0x00000460
        /*02a0*/ 	.word	0x000000ff
        /*02a4*/ 	.word	0x00000160
        /*02a8*/ 	.short	0x0100
        /*02aa*/ 	.byte	0x08
	.zero		1


	//   ....[34]....
        /*02ac*/ 	.word	0x00000470
        /*02b0*/ 	.word	0x000000ff
        /*02b4*/ 	.word	0x00000088
        /*02b8*/ 	.short	0x0100
        /*02ba*/ 	.byte	0x08
	.zero		1


	//   ....[35]....
        /*02bc*/ 	.word	0x00000480
        /*02c0*/ 	.word	0x000000ff
        /*02c4*/ 	.word	0x00000168
        /*02c8*/ 	.short	0x0100
        /*02ca*/ 	.byte	0x08
	.zero		1


	//   ....[36]....
        /*02cc*/ 	.word	0x00000490
        /*02d0*/ 	.word	0x000000ff
        /*02d4*/ 	.word	0x00000090
        /*02d8*/ 	.short	0x0100
        /*02da*/ 	.byte	0x08
	.zero		1


	//   ....[37]....
        /*02dc*/ 	.word	0x000004a0
        /*02e0*/ 	.word	0x000000ff
        /*02e4*/ 	.word	0x00000170
        /*02e8*/ 	.short	0x0100
        /*02ea*/ 	.byte	0x08
	.zero		1


	//   ....[38]....
        /*02ec*/ 	.word	0x000004b0
        /*02f0*/ 	.word	0x000000ff
        /*02f4*/ 	.word	0x00000098
        /*02f8*/ 	.short	0x0100
        /*02fa*/ 	.byte	0x08
	.zero		1


	//   ....[39]....
        /*02fc*/ 	.word	0x000004c0
        /*0300*/ 	.word	0x000000ff
        /*0304*/ 	.word	0x00000178
        /*0308*/ 	.short	0x0100
        /*030a*/ 	.byte	0x08
	.zero		1


	//   ....[40]....
        /*030c*/ 	.word	0x000004d0
        /*0310*/ 	.word	0x000000ff
        /*0314*/ 	.word	0x000000a0
        /*0318*/ 	.short	0x0100
        /*031a*/ 	.byte	0x08
	.zero		1


	//   ....[41]....
        /*031c*/ 	.word	0x000004e0
        /*0320*/ 	.word	0x000000ff
        /*0324*/ 	.word	0x00000180
        /*0328*/ 	.short	0x0100
        /*032a*/ 	.byte	0x08
	.zero		1


	//   ....[42]....
        /*032c*/ 	.word	0x000004f0
        /*0330*/ 	.word	0x000000ff
        /*0334*/ 	.word	0x000000a8
        /*0338*/ 	.short	0x0100
        /*033a*/ 	.byte	0x08
	.zero		1


	//   ....[43]....
        /*033c*/ 	.word	0x00000500
        /*0340*/ 	.word	0x000000ff
        /*0344*/ 	.word	0x00000188
        /*0348*/ 	.short	0x0100
        /*034a*/ 	.byte	0x08
	.zero		1


	//   ....[44]....
        /*034c*/ 	.word	0x00000510
        /*0350*/ 	.word	0x000000ff
        /*0354*/ 	.word	0x000000b0
        /*0358*/ 	.short	0x0100
        /*035a*/ 	.byte	0x08
	.zero		1


	//   ....[45]....
        /*035c*/ 	.word	0x00000520
        /*0360*/ 	.word	0x000000ff
        /*0364*/ 	.word	0x00000190
        /*0368*/ 	.short	0x0100
        /*036a*/ 	.byte	0x08
	.zero		1


	//   ....[46]....
        /*036c*/ 	.word	0x00000530
        /*0370*/ 	.word	0x000000ff
        /*0374*/ 	.word	0x000000b8
        /*0378*/ 	.short	0x0100
        /*037a*/ 	.byte	0x08
	.zero		1


	//   ....[47]....
        /*037c*/ 	.word	0x00000540
        /*0380*/ 	.word	0x000000ff
        /*0384*/ 	.word	0x00000198
        /*0388*/ 	.short	0x0100
        /*038a*/ 	.byte	0x08
	.zero		1


	//   ....[48]....
        /*038c*/ 	.word	0x00000550
        /*0390*/ 	.word	0x000000ff
        /*0394*/ 	.word	0x000000c0
        /*0398*/ 	.short	0x0100
        /*039a*/ 	.byte	0x08
	.zero		1


	//   ....[49]....
        /*039c*/ 	.word	0x00000560
        /*03a0*/ 	.word	0x000000ff
        /*03a4*/ 	.word	0x000001a0
        /*03a8*/ 	.short	0x0100
        /*03aa*/ 	.byte	0x08
	.zero		1


	//   ....[50]....
        /*03ac*/ 	.word	0x00000570
        /*03b0*/ 	.word	0x000000ff
        /*03b4*/ 	.word	0x000000c8
        /*03b8*/ 	.short	0x0100
        /*03ba*/ 	.byte	0x08
	.zero		1


	//   ....[51]....
        /*03bc*/ 	.word	0x00000580
        /*03c0*/ 	.word	0x000000ff
        /*03c4*/ 	.word	0x000001a8
        /*03c8*/ 	.short	0x0100
        /*03ca*/ 	.byte	0x08
	.zero		1


	//   ....[52]....
        /*03cc*/ 	.word	0x00000590
        /*03d0*/ 	.word	0x000000ff
        /*03d4*/ 	.word	0x000000d0
        /*03d8*/ 	.short	0x0100
        /*03da*/ 	.byte	0x08
	.zero		1


	//   ....[53]....
        /*03dc*/ 	.word	0x000005a0
        /*03e0*/ 	.word	0x000000ff
        /*03e4*/ 	.word	0x000001b0
        /*03e8*/ 	.short	0x0100
        /*03ea*/ 	.byte	0x08
	.zero		1


	//   ....[54]....
        /*03ec*/ 	.word	0x000005b0
        /*03f0*/ 	.word	0x000000ff
        /*03f4*/ 	.word	0x000000d8
        /*03f8*/ 	.short	0x0100
        /*03fa*/ 	.byte	0x08
	.zero		1


	//   ....[55]....
        /*03fc*/ 	.word	0x000005c0
        /*0400*/ 	.word	0x000000ff
        /*0404*/ 	.word	0x000001b8
        /*0408*/ 	.short	0x0100
        /*040a*/ 	.byte	0x08
	.zero		1


	//   ....[56]....
        /*040c*/ 	.word	0x000008e0
        /*0410*/ 	.word	0x000000ff
        /*0414*/ 	.word	0x000001f0
        /*0418*/ 	.short	0x0100
        /*041a*/ 	.byte	0x08
	.zero		1


	//   ....[57]....
        /*041c*/ 	.word	0x00000950
        /*0420*/ 	.word	0x000000ff
        /*0424*/ 	.word	0x000001f8
        /*0428*/ 	.short	0x0100
        /*042a*/ 	.byte	0x08
	.zero		1


	//   ....[58]....
        /*042c*/ 	.word	0x00000970
        /*0430*/ 	.word	0x000000ff
        /*0434*/ 	.word	0x000001d0
        /*0438*/ 	.short	0x0100
        /*043a*/ 	.byte	0x09
	.zero		1


	//   ....[59]....
        /*043c*/ 	.word	0x00000980
        /*0440*/ 	.word	0x000000ff
        /*0444*/ 	.word	0x000001d8
        /*0448*/ 	.short	0x0100
        /*044a*/ 	.byte	0x09
	.zero		1


	//   ....[60]....
        /*044c*/ 	.word	0x00000990
        /*0450*/ 	.word	0x000000ff
        /*0454*/ 	.word	0x000001e0
        /*0458*/ 	.short	0x0100
        /*045a*/ 	.byte	0x09
	.zero		1


	//   ....[61]....
        /*045c*/ 	.word	0x000009a0
        /*0460*/ 	.word	0x000000ff
        /*0464*/ 	.word	0x000001e8
        /*0468*/ 	.short	0x0100
        /*046a*/ 	.byte	0x09
	.zero		1


	//   ....[62]....
        /*046c*/ 	.word	0x000017d0
        /*0470*/ 	.word	0x000000ff
        /*0474*/ 	.word	0xfffffff8
        /*0478*/ 	.short	0x010a
        /*047a*/ 	.byte	0x0f
	.zero		1


	//   ....[63]....
        /*047c*/ 	.word	0x00001aa0
        /*0480*/ 	.word	0x000000ff
        /*0484*/ 	.word	0x00000000
        /*0488*/ 	.short	0x010a
        /*048a*/ 	.byte	0x06
	.zero		1


	//   ....[64]....
        /*048c*/ 	.word	0x00001ae0
        /*0490*/ 	.word	0x000000ff
        /*0494*/ 	.word	0x00000000
        /*0498*/ 	.short	0x010a
        /*049a*/ 	.byte	0x06
	.zero		1


	//   ....[65]....
        /*049c*/ 	.word	0x00002050
        /*04a0*/ 	.word	0x000000ff
        /*04a4*/ 	.word	0x00000000
        /*04a8*/ 	.short	0x010a
        /*04aa*/ 	.byte	0x09
	.zero		1


	//   ....[66]....
        /*04ac*/ 	.word	0x00002090
        /*04b0*/ 	.word	0x000000ff
        /*04b4*/ 	.word	0x00000000
        /*04b8*/ 	.short	0x010a
        /*04ba*/ 	.byte	0x09
	.zero		1


	//   ....[67]....
        /*04bc*/ 	.word	0x00002470
        /*04c0*/ 	.word	0x000000ff
        /*04c4*/ 	.word	0x00000000
        /*04c8*/ 	.short	0x0101
        /*04ca*/ 	.byte	0x08
	.zero		1


	//   ....[68]....
        /*04cc*/ 	.word	0x000027e0
        /*04d0*/ 	.word	0x0000000f
        /*04d4*/ 	.word	0x00000000
        /*04d8*/ 	.short	0x0101
        /*04da*/ 	.byte	0x18
	.zero		1


	//   ....[69]....
        /*04dc*/ 	.word	0x000028c0
        /*04e0*/ 	.word	0x000000ff
        /*04e4*/ 	.word	0x00000000
        /*04e8*/ 	.short	0x0101
        /*04ea*/ 	.byte	0x06
	.zero		1


	//   ....[70]....
        /*04ec*/ 	.word	0x00002970
        /*04f0*/ 	.word	0x000000ff
        /*04f4*/ 	.word	0x00000008
        /*04f8*/ 	.short	0x010a
        /*04fa*/ 	.byte	0x0f
	.zero		1


	//   ....[71]....
        /*04fc*/ 	.word	0x000051d0
        /*0500*/ 	.word	0x00000004
        /*0504*/ 	.word	0x00000000
        /*0508*/ 	.short	0x0101
        /*050a*/ 	.byte	0x18
	.zero		1


	//   ....[72]....
        /*050c*/ 	.word	0x00005ab0
        /*0510*/ 	.word	0x00000013
        /*0514*/ 	.word	0x000000e0
        /*0518*/ 	.short	0x010a
        /*051a*/ 	.byte	0x3f
	.zero		1


	//   ....[73]....
        /*051c*/ 	.word	0x00005e30
        /*0520*/ 	.word	0x00000004
        /*0524*/ 	.word	0x000001f8
        /*0528*/ 	.short	0x0101
        /*052a*/ 	.byte	0x3f
	.zero		1


	//   ....[74]....
        /*052c*/ 	.word	0x00006560
        /*0530*/ 	.word	0x00000005
        /*0534*/ 	.word	0x00000000
        /*0538*/ 	.short	0x010a
        /*053a*/ 	.byte	0x3f
	.zero		1


	//   ....[75]....
        /*053c*/ 	.word	0x000065e0
        /*0540*/ 	.word	0x00000007
        /*0544*/ 	.word	0x00000000
        /*0548*/ 	.short	0x010a
        /*054a*/ 	.byte	0x3f
	.zero		1


	//   ....[76]....
        /*054c*/ 	.word	0x00006670
        /*0550*/ 	.word	0x00000006
        /*0554*/ 	.word	0x00000000
        /*0558*/ 	.short	0x010a
        /*055a*/ 	.byte	0x3f
	.zero		1


	//   ....[77]....
        /*055c*/ 	.word	0x00006700
        /*0560*/ 	.word	0x00000007
        /*0564*/ 	.word	0x00000000
        /*0568*/ 	.short	0x010a
        /*056a*/ 	.byte	0x3f
	.zero		1


	//   ....[78]....
        /*056c*/ 	.word	0x00006790
        /*0570*/ 	.word	0x00000006
        /*0574*/ 	.word	0x00000000
        /*0578*/ 	.short	0x010a
        /*057a*/ 	.byte	0x3f
	.zero		1


	//   ....[79]....
        /*057c*/ 	.word	0x00006820
        /*0580*/ 	.word	0x00000007
        /*0584*/ 	.word	0x00000000
        /*0588*/ 	.short	0x010a
        /*058a*/ 	.byte	0x3f
	.zero		1


	//   ....[80]....
        /*058c*/ 	.word	0x000068b0
        /*0590*/ 	.word	0x00000006
        /*0594*/ 	.word	0x00000000
        /*0598*/ 	.short	0x010a
        /*059a*/ 	.byte	0x3f
	.zero		1


	//   ....[81]....
        /*059c*/ 	.word	0x00006940
        /*05a0*/ 	.word	0x00000007
        /*05a4*/ 	.word	0x00000000
        /*05a8*/ 	.short	0x010a
        /*05aa*/ 	.byte	0x3f
	.zero		1


	//   ....[82]....
        /*05ac*/ 	.word	0x000069d0
        /*05b0*/ 	.word	0x00000006
        /*05b4*/ 	.word	0x00000000
        /*05b8*/ 	.short	0x010a
        /*05ba*/ 	.byte	0x3f
	.zero		1


	//   ....[83]....
        /*05bc*/ 	.word	0x00006a60
        /*05c0*/ 	.word	0x00000007
        /*05c4*/ 	.word	0x00000000
        /*05c8*/ 	.short	0x010a
        /*05ca*/ 	.byte	0x3f
	.zero		1


	//   ....[84]....
        /*05cc*/ 	.word	0x00006af0
        /*05d0*/ 	.word	0x00000006
        /*05d4*/ 	.word	0x00000000
        /*05d8*/ 	.short	0x010a
        /*05da*/ 	.byte	0x3f
	.zero		1


	//   ....[85]....
        /*05dc*/ 	.word	0x00006b80
        /*05e0*/ 	.word	0x00000007
        /*05e4*/ 	.word	0x00000000
        /*05e8*/ 	.short	0x010a
        /*05ea*/ 	.byte	0x3f
	.zero		1


	//   ....[86]....
        /*05ec*/ 	.word	0x00006c10
        /*05f0*/ 	.word	0x00000006
        /*05f4*/ 	.word	0x00000000
        /*05f8*/ 	.short	0x010a
        /*05fa*/ 	.byte	0x3f
	.zero		1


	//   ....[87]....
        /*05fc*/ 	.word	0x00006ca0
        /*0600*/ 	.word	0x00000007
        /*0604*/ 	.word	0x00000000
        /*0608*/ 	.short	0x010a
        /*060a*/ 	.byte	0x3f
	.zero		1


	//   ....[88]....
        /*060c*/ 	.word	0x00006d30
        /*0610*/ 	.word	0x00000006
        /*0614*/ 	.word	0x00000000
        /*0618*/ 	.short	0x010a
        /*061a*/ 	.byte	0x3f
	.zero		1


	//   ....[89]....
        /*061c*/ 	.word	0x00006dc0
        /*0620*/ 	.word	0x00000007
        /*0624*/ 	.word	0x00000000
        /*0628*/ 	.short	0x010a
        /*062a*/ 	.byte	0x3f
	.zero		1


	//   ....[90]....
        /*062c*/ 	.word	0x00006e50
        /*0630*/ 	.word	0x00000006
        /*0634*/ 	.word	0x00000000
        /*0638*/ 	.short	0x010a
        /*063a*/ 	.byte	0x3f
	.zero		1


	//   ....[91]....
        /*063c*/ 	.word	0x00006ee0
        /*0640*/ 	.word	0x00000007
        /*0644*/ 	.word	0x00000000
        /*0648*/ 	.short	0x010a
        /*064a*/ 	.byte	0x3f
	.zero		1


	//   ....[92]....
        /*064c*/ 	.word	0x00006f70
        /*0650*/ 	.word	0x00000006
        /*0654*/ 	.word	0x00000000
        /*0658*/ 	.short	0x010a
        /*065a*/ 	.byte	0x3f
	.zero		1


	//   ....[93]....
        /*065c*/ 	.word	0x00007000
        /*0660*/ 	.word	0x00000007
        /*0664*/ 	.word	0x00000000
        /*0668*/ 	.short	0x010a
        /*066a*/ 	.byte	0x3f
	.zero		1


	//   ....[94]....
        /*066c*/ 	.word	0x00007090
        /*0670*/ 	.word	0x00000006
        /*0674*/ 	.word	0x00000000
        /*0678*/ 	.short	0x010a
        /*067a*/ 	.byte	0x3f
	.zero		1


	//   ....[95]....
        /*067c*/ 	.word	0x00007120
        /*0680*/ 	.word	0x00000007
        /*0684*/ 	.word	0x00000000
        /*0688*/ 	.short	0x010a
        /*068a*/ 	.byte	0x3f
	.zero		1


	//   ....[96]....
        /*068c*/ 	.word	0x000071b0
        /*0690*/ 	.word	0x00000006
        /*0694*/ 	.word	0x00000000
        /*0698*/ 	.short	0x010a
        /*069a*/ 	.byte	0x3f
	.zero		1


	//   ....[97]....
        /*069c*/ 	.word	0x00007240
        /*06a0*/ 	.word	0x00000007
        /*06a4*/ 	.word	0x00000000
        /*06a8*/ 	.short	0x010a
        /*06aa*/ 	.byte	0x3f
	.zero		1


	//   ....[98]....
        /*06ac*/ 	.word	0x000072d0
        /*06b0*/ 	.word	0x00000006
        /*06b4*/ 	.word	0x00000000
        /*06b8*/ 	.short	0x010a
        /*06ba*/ 	.byte	0x3f
	.zero		1


	//   ....[99]....
        /*06bc*/ 	.word	0x00007360
        /*06c0*/ 	.word	0x00000007
        /*06c4*/ 	.word	0x00000000
        /*06c8*/ 	.short	0x010a
        /*06ca*/ 	.byte	0x3f
	.zero		1


	//   ....[100]....
        /*06cc*/ 	.word	0x000073f0
        /*06d0*/ 	.word	0x00000006
        /*06d4*/ 	.word	0x00000000
        /*06d8*/ 	.short	0x010a
        /*06da*/ 	.byte	0x3f
	.zero		1


	//   ....[101]....
        /*06dc*/ 	.word	0x00007480
        /*06e0*/ 	.word	0x00000003
        /*06e4*/ 	.word	0x00000000
        /*06e8*/ 	.short	0x010a
        /*06ea*/ 	.byte	0x3f
	.zero		1


	//   ....[102]....
        /*06ec*/ 	.word	0x000074f0
        /*06f0*/ 	.word	0x0000000f
        /*06f4*/ 	.word	0xfffffff8
        /*06f8*/ 	.short	0x010a
        /*06fa*/ 	.byte	0x3f
	.zero		1


	//   ....[103]....
        /*06fc*/ 	.word	0x00007550
        /*0700*/ 	.word	0x0000000f
        /*0704*/ 	.word	0x00000000
        /*0708*/ 	.short	0x010a
        /*070a*/ 	.byte	0x3f
	.zero		1


	//   ....[104]....
        /*070c*/ 	.word	0x000075b0
        /*0710*/ 	.word	0x00000010
        /*0714*/ 	.word	0x00000000
        /*0718*/ 	.short	0x010a
        /*071a*/ 	.byte	0x3f
	.zero		1


	//   ....[105]....
        /*071c*/ 	.word	0x00007610
        /*0720*/ 	.word	0x0000000f
        /*0724*/ 	.word	0x00000008
        /*0728*/ 	.short	0x010a
        /*072a*/ 	.byte	0x3f
	.zero		1


	//   ....[106]....
        /*072c*/ 	.word	0x000076e0
        /*0730*/ 	.word	0x00000013
        /*0734*/ 	.word	0x000000e0
        /*0738*/ 	.short	0x010a
        /*073a*/ 	.byte	0x3f
	.zero		1


	//   ....[107]....
        /*073c*/ 	.word	0x000077c0
        /*0740*/ 	.word	0x00000005
        /*0744*/ 	.word	0x00000000
        /*0748*/ 	.short	0x010a
        /*074a*/ 	.byte	0x3f
	.zero		1


	//   ....[108]....
        /*074c*/ 	.word	0x00007810
        /*0750*/ 	.word	0x00000007
        /*0754*/ 	.word	0x00000000
        /*0758*/ 	.short	0x010a
        /*075a*/ 	.byte	0x3f
	.zero		1


	//   ....[109]....
        /*075c*/ 	.word	0x00007860
        /*0760*/ 	.word	0x00000006
        /*0764*/ 	.word	0x00000000
        /*0768*/ 	.short	0x010a
        /*076a*/ 	.byte	0x3f
	.zero		1


	//   ....[110]....
        /*076c*/ 	.word	0x000078b0
        /*0770*/ 	.word	0x00000007
        /*0774*/ 	.word	0x00000000
        /*0778*/ 	.short	0x010a
        /*077a*/ 	.byte	0x3f
	.zero		1


	//   ....[111]....
        /*077c*/ 	.word	0x00007900
        /*0780*/ 	.word	0x00000006
        /*0784*/ 	.word	0x00000000
        /*0788*/ 	.short	0x010a
        /*078a*/ 	.byte	0x3f
	.zero		1


	//   ....[112]....
        /*078c*/ 	.word	0x00007950
        /*0790*/ 	.word	0x00000007
        /*0794*/ 	.word	0x00000000
        /*0798*/ 	.short	0x010a
        /*079a*/ 	.byte	0x3f
	.zero		1


	//   ....[113]....
        /*079c*/ 	.word	0x000079a0
        /*07a0*/ 	.word	0x00000006
        /*07a4*/ 	.word	0x00000000
        /*07a8*/ 	.short	0x010a
        /*07aa*/ 	.byte	0x3f
	.zero		1


	//   ....[114]....
        /*07ac*/ 	.word	0x000079f0
        /*07b0*/ 	.word	0x00000007
        /*07b4*/ 	.word	0x00000000
        /*07b8*/ 	.short	0x010a
        /*07ba*/ 	.byte	0x3f
	.zero		1


	//   ....[115]....
        /*07bc*/ 	.word	0x00007a40
        /*07c0*/ 	.word	0x00000006
        /*07c4*/ 	.word	0x00000000
        /*07c8*/ 	.short	0x010a
        /*07ca*/ 	.byte	0x3f
	.zero		1


	//   ....[116]....
        /*07cc*/ 	.word	0x00007a90
        /*07d0*/ 	.word	0x00000007
        /*07d4*/ 	.word	0x00000000
        /*07d8*/ 	.short	0x010a
        /*07da*/ 	.byte	0x3f
	.zero		1


	//   ....[117]....
        /*07dc*/ 	.word	0x00007ae0
        /*07e0*/ 	.word	0x00000006
        /*07e4*/ 	.word	0x00000000
        /*07e8*/ 	.short	0x010a
        /*07ea*/ 	.byte	0x3f
	.zero		1


	//   ....[118]....
        /*07ec*/ 	.word	0x00007b30
        /*07f0*/ 	.word	0x00000007
        /*07f4*/ 	.word	0x00000000
        /*07f8*/ 	.short	0x010a
        /*07fa*/ 	.byte	0x3f
	.zero		1


	//   ....[119]....
        /*07fc*/ 	.word	0x00007b80
        /*0800*/ 	.word	0x00000006
        /*0804*/ 	.word	0x00000000
        /*0808*/ 	.short	0x010a
        /*080a*/ 	.byte	0x3f
	.zero		1


	//   ....[120]....
        /*080c*/ 	.word	0x00007bd0
        /*0810*/ 	.word	0x00000007
        /*0814*/ 	.word	0x00000000
        /*0818*/ 	.short	0x010a
        /*081a*/ 	.byte	0x3f
	.zero		1


	//   ....[121]....
        /*081c*/ 	.word	0x00007c20
        /*0820*/ 	.word	0x00000006
        /*0824*/ 	.word	0x00000000
        /*0828*/ 	.short	0x010a
        /*082a*/ 	.byte	0x3f
	.zero		1


	//   ....[122]....
        /*082c*/ 	.word	0x00007c70
        /*0830*/ 	.word	0x00000007
        /*0834*/ 	.word	0x00000000
        /*0838*/ 	.short	0x010a
        /*083a*/ 	.byte	0x3f
	.zero		1


	//   ....[123]....
        /*083c*/ 	.word	0x00007cc0
        /*0840*/ 	.word	0x00000006
        /*0844*/ 	.word	0x00000000
        /*0848*/ 	.short	0x010a
        /*084a*/ 	.byte	0x3f
	.zero		1


	//   ....[124]....
        /*084c*/ 	.word	0x00007d10
        /*0850*/ 	.word	0x00000007
        /*0854*/ 	.word	0x00000000
        /*0858*/ 	.short	0x010a
        /*085a*/ 	.byte	0x3f
	.zero		1


	//   ....[125]....
        /*085c*/ 	.word	0x00007d60
        /*0860*/ 	.word	0x00000006
        /*0864*/ 	.word	0x00000000
        /*0868*/ 	.short	0x010a
        /*086a*/ 	.byte	0x3f
	.zero		1


	//   ....[126]....
        /*086c*/ 	.word	0x00007db0
        /*0870*/ 	.word	0x00000007
        /*0874*/ 	.word	0x00000000
        /*0878*/ 	.short	0x010a
        /*087a*/ 	.byte	0x3f
	.zero		1


	//   ....[127]....
        /*087c*/ 	.word	0x00007e00
        /*0880*/ 	.word	0x00000006
        /*0884*/ 	.word	0x00000000
        /*0888*/ 	.short	0x010a
        /*088a*/ 	.byte	0x3f
	.zero		1


	//   ....[128]....
        /*088c*/ 	.word	0x00007e50
        /*0890*/ 	.word	0x00000007
        /*0894*/ 	.word	0x00000000
        /*0898*/ 	.short	0x010a
        /*089a*/ 	.byte	0x3f
	.zero		1


	//   ....[129]....
        /*089c*/ 	.word	0x00007ea0
        /*08a0*/ 	.word	0x00000006
        /*08a4*/ 	.word	0x00000000
        /*08a8*/ 	.short	0x010a
        /*08aa*/ 	.byte	0x3f
	.zero		1


	//   ....[130]....
        /*08ac*/ 	.word	0x00007ef0
        /*08b0*/ 	.word	0x00000007
        /*08b4*/ 	.word	0x00000000
        /*08b8*/ 	.short	0x010a
        /*08ba*/ 	.byte	0x3f
	.zero		1


	//   ....[131]....
        /*08bc*/ 	.word	0x00007f40
        /*08c0*/ 	.word	0x00000006
        /*08c4*/ 	.word	0x00000000
        /*08c8*/ 	.short	0x010a
        /*08ca*/ 	.byte	0x3f
	.zero		1


	//   ....[132]....
        /*08cc*/ 	.word	0x00007f90
        /*08d0*/ 	.word	0x00000007
        /*08d4*/ 	.word	0x00000000
        /*08d8*/ 	.short	0x010a
        /*08da*/ 	.byte	0x3f
	.zero		1


	//   ....[133]....
        /*08dc*/ 	.word	0x00007fe0
        /*08e0*/ 	.word	0x00000006
        /*08e4*/ 	.word	0x00000000
        /*08e8*/ 	.short	0x010a
        /*08ea*/ 	.byte	0x3f
	.zero		1


	//----- nvinfo : EIATTR_NUM_MBARRIERS
	.align		4
.L_28:
        /*08ec*/ 	.byte	0x03, 0x38
        /*08ee*/ 	.short	0x003e


	//----- nvinfo : EIATTR_EXIT_INSTR_OFFSETS
	.align		4
        /*08f0*/ 	.byte	0x04, 0x1c
        /*08f2*/ 	.short	(.L_30 - .L_29)


	//   ....[0]....
.L_29:
        /*08f4*/ 	.word	0x00001480


	//   ....[1]....
        /*08f8*/ 	.word	0x000014e0


	//   ....[2]....
        /*08fc*/ 	.word	0x000057e0


	//   ....[3]....
        /*0900*/ 	.word	0x00005810


	//   ....[4]....
        /*0904*/ 	.word	0x000074d0


	//----- nvinfo : EIATTR_MAX_THREADS
	.align		4
.L_30:
        /*0908*/ 	.byte	0x04, 0x05
        /*090a*/ 	.short	(.L_32 - .L_31)
.L_31:
        /*090c*/ 	.word	0x00000180
        /*0910*/ 	.word	0x00000001
        /*0914*/ 	.word	0x00000001


	//----- nvinfo : EIATTR_CRS_STACK_SIZE
	.align		4
.L_32:
        /*0918*/ 	.byte	0x04, 0x1e
        /*091a*/ 	.short	(.L_34 - .L_33)
.L_33:
        /*091c*/ 	.word	0x00000000


	//----- nvinfo : EIATTR_CBANK_PARAM_SIZE
	.align		4
.L_34:
        /*0920*/ 	.byte	0x03, 0x19
        /*0922*/ 	.short	0x0470


	//----- nvinfo : EIATTR_PARAM_CBANK
	.align		4
        /*0924*/ 	.byte	0x04, 0x0a
        /*0926*/ 	.short	(.L_36 - .L_35)
	.align		4
.L_35:
        /*0928*/ 	.word	index@(.nv.constant0._ZN7cutlass13device_kernelINS_4gemm6kernel13GemmUniversalIN4cute5tupleIJiiiiEEENS1_10collective13CollectiveMmaINS1_37MainloopSm90TmaGmmaWarpSpecializedFP8ILi28ENS5_IJNS4_1CILi1EEESB_SB_EEENS1_32KernelTmaWarpSpecializedPingpongEEENS5_IJNSA_ILi64EEESF_SF_EEENS_12float_e5m2_tENS5_IJlSB_lEEENS_12float_e4m3_tESI_NS4_8TiledMMAINS4_8MMA_AtomIJNS4_4SM904GMMA30MMA_64x64x32_F32E5M2E4M3_SS_TNILNSN_7ScaleInE1ELSP_1EEEEEENS4_6LayoutISC_NS5_IJNSA_ILi0EEEST_ST_EEEEENS5_IJNS4_10UnderscoreESW_SW_EEEEENS4_13SM90_TMA_LOADENS4_14ComposedLayoutINS4_7SwizzleILi2ELi4ELi3EEENS4_18smem_ptr_flag_bitsILi8EEENSS_INS5_IJNSA_ILi8EEESF_EEENS5_IJSF_SB_EEEEEEEvNS4_8identityESZ_S19_vS1A_EENS_8epilogue10collective6detail29Sm90TmaWarpSpecializedAdapterINS1D_15DefaultEpilogueISH_SI_SI_NS1C_6thread17LinearCombinationISH_Li1EffLNS1H_9ScaleType4KindE0ELNS_15FloatRoundStyleE2ESH_EENS1_15EpilogueDefaultEEEEEvvEEEEvNT_6ParamsE)
        /*092c*/ 	.short	0x0210
        /*092e*/ 	.short	0x0470


	//----- nvinfo : EIATTR_SW_WAR
	.align		4
.L_36:
        /*0930*/ 	.byte	0x04, 0x36
        /*0932*/ 	.short	(.L_38 - .L_37)
.L_37:
        /*0934*/ 	.word	0x00000008
.L_38:


//--------------------- .nv.callgraph             --------------------------
	.section	.nv.callgraph,"",@"SHT_CUDA_CALLGRAPH"
	.align	4
	.sectionentsize	8
	.align		4
        /*0000*/ 	.word	0x00000000
	.align		4
        /*0004*/ 	.word	0xffffffff
	.align		4
        /*0008*/ 	.word	0x00000000
	.align		4
        /*000c*/ 	.word	0xfffffffe
	.align		4
        /*0010*/ 	.word	0x00000000
	.align		4
        /*0014*/ 	.word	0xfffffffd
	.align		4
        /*0018*/ 	.word	0x00000000
	.align		4
        /*001c*/ 	.word	0xfffffffc


//--------------------- .nv.constant4             --------------------------
	.section	.nv.constant4,"a",@progbits
	.align	8
	.align		8
.nv.constant4:
        /*0000*/ 	.dword	_ZN40_INTERNAL_512d2a59_4_k_cu_019fbaad_185364cuda3std3__45__cpo5beginE
	.align		8
        /*0008*/ 	.dword	_ZN40_INTERNAL_512d2a59_4_k_cu_019fbaad_185364cuda3std3__45__cpo3endE
	.align		8
        /*0010*/ 	.dword	_ZN40_INTERNAL_512d2a59_4_k_cu_019fbaad_185364cuda3std3__45__cpo6cbeginE
	.align		8
        /*0018*/ 	.dword	_ZN40_INTERNAL_512d2a59_4_k_cu_019fbaad_185364cuda3std3__45__cpo4cendE
	.align		8
        /*0020*/ 	.dword	_ZN40_INTERNAL_512d2a59_4_k_cu_019fbaad_185364cuda3std3__442_GLOBAL__N__512d2a59_4_k_cu_019fbaad_185366ignoreE
	.align		8
        /*0028*/ 	.dword	_ZN40_INTERNAL_512d2a59_4_k_cu_019fbaad_185364cuda3std3__419piecewise_constructE
	.align		8
        /*0030*/ 	.dword	_ZN40_INTERNAL_512d2a59_4_k_cu_019fbaad_185364cuda3std3__48in_placeE
	.align		8
        /*0038*/ 	.dword	_ZN40_INTERNAL_512d2a59_4_k_cu_019fbaad_185364cuda3std6ranges3__45__cpo4swapE
	.align		8
        /*0040*/ 	.dword	_ZN40_INTERNAL_512d2a59_4_k_cu_019fbaad_185364cuda3std6ranges3__45__cpo9iter_moveE
	.align		8
        /*0048*/ 	.dword	_ZN40_INTERNAL_512d2a59_4_k_cu_019fbaad_185364cute7productE
	.align		8
        /*0050*/ 	.dword	_ZN40_INTERNAL_512d2a59_4_k_cu_019fbaad_185364cute1_E


//--------------------- .text._ZN7cutlass13device_kernelINS_4gemm6kernel13GemmUniversalIN4cute5tupleIJiiiiEEENS1_10collective13CollectiveMmaINS1_37MainloopSm90TmaGmmaWarpSpecializedFP8ILi28ENS5_IJNS4_1CILi1EEESB_SB_EEENS1_32KernelTmaWarpSpecializedPingpongEEENS5_IJNSA_ILi64EEESF_SF_EEENS_12float_e5m2_tENS5_IJlSB_lEEENS_12float_e4m3_tESI_NS4_8TiledMMAINS4_8MMA_AtomIJNS4_4SM904GMMA30MMA_64x64x32_F32E5M2E4M3_SS_TNILNSN_7ScaleInE1ELSP_1EEEEEENS4_6LayoutISC_NS5_IJNSA_ILi0EEEST_ST_EEEEENS5_IJNS4_10UnderscoreESW_SW_EEEEENS4_13SM90_TMA_LOADENS4_14ComposedLayoutINS4_7SwizzleILi2ELi4ELi3EEENS4_18smem_ptr_flag_bitsILi8EEENSS_INS5_IJNSA_ILi8EEESF_EEENS5_IJSF_SB_EEEEEEEvNS4_8identityESZ_S19_vS1A_EENS_8epilogue10collective6detail29Sm90TmaWarpSpecializedAdapterINS1D_15DefaultEpilogueISH_SI_SI_NS1C_6thread17LinearCombinationISH_Li1EffLNS1H_9ScaleType4KindE0ELNS_15FloatRoundStyleE2ESH_EENS1_15EpilogueDefaultEEEEEvvEEEEvNT_6ParamsE --------------------------
	.section	.text._ZN7cutlass13device_kernelINS_4gemm6kernel13GemmUniversalIN4cute5tupleIJiiiiEEENS1_10collective13CollectiveMmaINS1_37MainloopSm90TmaGmmaWarpSpecializedFP8ILi28ENS5_IJNS4_1CILi1EEESB_SB_EEENS1_32KernelTmaWarpSpecializedPingpongEEENS5_IJNSA_ILi64EEESF_SF_EEENS_12float_e5m2_tENS5_IJlSB_lEEENS_12float_e4m3_tESI_NS4_8TiledMMAINS4_8MMA_AtomIJNS4_4SM904GMMA30MMA_64x64x32_F32E5M2E4M3_SS_TNILNSN_7ScaleInE1ELSP_1EEEEEENS4_6LayoutISC_NS5_IJNSA_ILi0EEEST_ST_EEEEENS5_IJNS4_10UnderscoreESW_SW_EEEEENS4_13SM90_TMA_LOADENS4_14ComposedLayoutINS4_7SwizzleILi2ELi4ELi3EEENS4_18smem_ptr_flag_bitsILi8EEENSS_INS5_IJNSA_ILi8EEESF_EEENS5_IJSF_SB_EEEEEEEvNS4_8identityESZ_S19_vS1A_EENS_8epilogue10collective6detail29Sm90TmaWarpSpecializedAdapterINS1D_15DefaultEpilogueISH_SI_SI_NS1C_6thread17LinearCombinationISH_Li1EffLNS1H_9ScaleType4KindE0ELNS_15FloatRoundStyleE2ESH_EENS1_15EpilogueDefaultEEEEEvvEEEEvNT_6ParamsE,"ax",@progbits
	.align	128
.text._ZN7cutlass13device_kernelINS_4gemm6kernel13GemmUniversalIN4cute5tupleIJiiiiEEENS1_10collective13CollectiveMmaINS1_37MainloopSm90TmaGmmaWarpSpecializedFP8ILi28ENS5_IJNS4_1CILi1EEESB_SB_EEENS1_32KernelTmaWarpSpecializedPingpongEEENS5_IJNSA_ILi64EEESF_SF_EEENS_12float_e5m2_tENS5_IJlSB_lEEENS_12float_e4m3_tESI_NS4_8TiledMMAINS4_8MMA_AtomIJNS4_4SM904GMMA30MMA_64x64x32_F32E5M2E4M3_SS_TNILNSN_7ScaleInE1ELSP_1EEEEEENS4_6LayoutISC_NS5_IJNSA_ILi0EEEST_ST_EEEEENS5_IJNS4_10UnderscoreESW_SW_EEEEENS4_13SM90_TMA_LOADENS4_14ComposedLayoutINS4_7SwizzleILi2ELi4ELi3EEENS4_18smem_ptr_flag_bitsILi8EEENSS_INS5_IJNSA_ILi8EEESF_EEENS5_IJSF_SB_EEEEEEEvNS4_8identityESZ_S19_vS1A_EENS_8epilogue10collective6detail29Sm90TmaWarpSpecializedAdapterINS1D_15DefaultEpilogueISH_SI_SI_NS1C_6thread17LinearCombinationISH_Li1EffLNS1H_9ScaleType4KindE0ELNS_15FloatRoundStyleE2ESH_EENS1_15EpilogueDefaultEEEEEvvEEEEvNT_6ParamsE:
        .type           _ZN7cutlass13device_kernelINS_4gemm6kernel13GemmUniversalIN4cute5tupleIJiiiiEEENS1_10collective13CollectiveMmaINS1_37MainloopSm90TmaGmmaWarpSpecializedFP8ILi28ENS5_IJNS4_1CILi1EEESB_SB_EEENS1_32KernelTmaWarpSpecializedPingpongEEENS5_IJNSA_ILi64EEESF_SF_EEENS_12float_e5m2_tENS5_IJlSB_lEEENS_12float_e4m3_tESI_NS4_8TiledMMAINS4_8MMA_AtomIJNS4_4SM904GMMA30MMA_64x64x32_F32E5M2E4M3_SS_TNILNSN_7ScaleInE1ELSP_1EEEEEENS4_6LayoutISC_NS5_IJNSA_ILi0EEEST_ST_EEEEENS5_IJNS4_10UnderscoreESW_SW_EEEEENS4_13SM90_TMA_LOADENS4_14ComposedLayoutINS4_7SwizzleILi2ELi4ELi3EEENS4_18smem_ptr_flag_bitsILi8EEENSS_INS5_IJNSA_ILi8EEESF_EEENS5_IJSF_SB_EEEEEEEvNS4_8identityESZ_S19_vS1A_EENS_8epilogue10collective6detail29Sm90TmaWarpSpecializedAdapterINS1D_15DefaultEpilogueISH_SI_SI_NS1C_6thread17LinearCombinationISH_Li1EffLNS1H_9ScaleType4KindE0ELNS_15FloatRoundStyleE2ESH_EENS1_15EpilogueDefaultEEEEEvvEEEEvNT_6ParamsE,@function
        .size           _ZN7cutlass13device_kernelINS_4gemm6kernel13GemmUniversalIN4cute5tupleIJiiiiEEENS1_10collective13CollectiveMmaINS1_37MainloopSm90TmaGmmaWarpSpecializedFP8ILi28ENS5_IJNS4_1CILi1EEESB_SB_EEENS1_32KernelTmaWarpSpecializedPingpongEEENS5_IJNSA_ILi64EEESF_SF_EEENS_12float_e5m2_tENS5_IJlSB_lEEENS_12float_e4m3_tESI_NS4_8TiledMMAINS4_8MMA_AtomIJNS4_4SM904GMMA30MMA_64x64x32_F32E5M2E4M3_SS_TNILNSN_7ScaleInE1ELSP_1EEEEEENS4_6LayoutISC_NS5_IJNSA_ILi0EEEST_ST_EEEEENS5_IJNS4_10UnderscoreESW_SW_EEEEENS4_13SM90_TMA_LOADENS4_14ComposedLayoutINS4_7SwizzleILi2ELi4ELi3EEENS4_18smem_ptr_flag_bitsILi8EEENSS_INS5_IJNSA_ILi8EEESF_EEENS5_IJSF_SB_EEEEEEEvNS4_8identityESZ_S19_vS1A_EENS_8epilogue10collective6detail29Sm90TmaWarpSpecializedAdapterINS1D_15DefaultEpilogueISH_SI_SI_NS1C_6thread17LinearCombinationISH_Li1EffLNS1H_9ScaleType4KindE0ELNS_15FloatRoundStyleE2ESH_EENS1_15EpilogueDefaultEEEEEvvEEEEvNT_6ParamsE,(.L_x_189 - _ZN7cutlass13device_kernelINS_4gemm6kernel13GemmUniversalIN4cute5tupleIJiiiiEEENS1_10collective13CollectiveMmaINS1_37MainloopSm90TmaGmmaWarpSpecializedFP8ILi28ENS5_IJNS4_1CILi1EEESB_SB_EEENS1_32KernelTmaWarpSpecializedPingpongEEENS5_IJNSA_ILi64EEESF_SF_EEENS_12float_e5m2_tENS5_IJlSB_lEEENS_12float_e4m3_tESI_NS4_8TiledMMAINS4_8MMA_AtomIJNS4_4SM904GMMA30MMA_64x64x32_F32E5M2E4M3_SS_TNILNSN_7ScaleInE1ELSP_1EEEEEENS4_6LayoutISC_NS5_IJNSA_ILi0EEEST_ST_EEEEENS5_IJNS4_10UnderscoreESW_SW_EEEEENS4_13SM90_TMA_LOADENS4_14ComposedLayoutINS4_7SwizzleILi2ELi4ELi3EEENS4_18smem_ptr_flag_bitsILi8EEENSS_INS5_IJNSA_ILi8EEESF_EEENS5_IJSF_SB_EEEEEEEvNS4_8identityESZ_S19_vS1A_EENS_8epilogue10collective6detail29Sm90TmaWarpSpecializedAdapterINS1D_15DefaultEpilogueISH_SI_SI_NS1C_6thread17LinearCombinationISH_Li1EffLNS1H_9ScaleType4KindE0ELNS_15FloatRoundStyleE2ESH_EENS1_15EpilogueDefaultEEEEEvvEEEEvNT_6ParamsE)
        .other          _ZN7cutlass13device_kernelINS_4gemm6kernel13GemmUniversalIN4cute5tupleIJiiiiEEENS1_10collective13CollectiveMmaINS1_37MainloopSm90TmaGmmaWarpSpecializedFP8ILi28ENS5_IJNS4_1CILi1EEESB_SB_EEENS1_32KernelTmaWarpSpecializedPingpongEEENS5_IJNSA_ILi64EEESF_SF_EEENS_12float_e5m2_tENS5_IJlSB_lEEENS_12float_e4m3_tESI_NS4_8TiledMMAINS4_8MMA_AtomIJNS4_4SM904GMMA30MMA_64x64x32_F32E5M2E4M3_SS_TNILNSN_7ScaleInE1ELSP_1EEEEEENS4_6LayoutISC_NS5_IJNSA_ILi0EEEST_ST_EEEEENS5_IJNS4_10UnderscoreESW_SW_EEEEENS4_13SM90_TMA_LOADENS4_14ComposedLayoutINS4_7SwizzleILi2ELi4ELi3EEENS4_18smem_ptr_flag_bitsILi8EEENSS_INS5_IJNSA_ILi8EEESF_EEENS5_IJSF_SB_EEEEEEEvNS4_8identityESZ_S19_vS1A_EENS_8epilogue10collective6detail29Sm90TmaWarpSpecializedAdapterINS1D_15DefaultEpilogueISH_SI_SI_NS1C_6thread17LinearCombinationISH_Li1EffLNS1H_9ScaleType4KindE0ELNS_15FloatRoundStyleE2ESH_EENS1_15EpilogueDefaultEEEEEvvEEEEvNT_6ParamsE,@"STO_CUDA_ENTRY STV_DEFAULT"
_ZN7cutlass13device_kernelINS_4gemm6kernel13GemmUniversalIN4cute5tupleIJiiiiEEENS1_10collective13CollectiveMmaINS1_37MainloopSm90TmaGmmaWarpSpecializedFP8ILi28ENS5_IJNS4_1CILi1EEESB_SB_EEENS1_32KernelTmaWarpSpecializedPingpongEEENS5_IJNSA_ILi64EEESF_SF_EEENS_12float_e5m2_tENS5_IJlSB_lEEENS_12float_e4m3_tESI_NS4_8TiledMMAINS4_8MMA_AtomIJNS4_4SM904GMMA30MMA_64x64x32_F32E5M2E4M3_SS_TNILNSN_7ScaleInE1ELSP_1EEEEEENS4_6LayoutISC_NS5_IJNSA_ILi0EEEST_ST_EEEEENS5_IJNS4_10UnderscoreESW_SW_EEEEENS4_13SM90_TMA_LOADENS4_14ComposedLayoutINS4_7SwizzleILi2ELi4ELi3EEENS4_18smem_ptr_flag_bitsILi8EEENSS_INS5_IJNSA_ILi8EEESF_EEENS5_IJSF_SB_EEEEEEEvNS4_8identityESZ_S19_vS1A_EENS_8epilogue10collective6detail29Sm90TmaWarpSpecializedAdapterINS1D_15DefaultEpilogueISH_SI_SI_NS1C_6thread17LinearCombinationISH_Li1EffLNS1H_9ScaleType4KindE0ELNS_15FloatRoundStyleE2ESH_EENS1_15EpilogueDefaultEEEEEvvEEEEvNT_6ParamsE:
[----:B------:R-:W-:Y:S01]  /*0000*/  LDC R1, c[0x0][0x28] ;  /* 0x00000a00ff017b82 */ /* 0x000fe20000000800 */
[----:B------:R-:W0:Y:S01]  /*0010*/  S2R R11, SR_TID.X ;  /* 0x00000000000b7919 */ /* 0x000e220000002100 */
[----:B------:R-:W-:Y:S01]  /*0020*/  ELECT P0, URZ, PT ;  /* 0x00000000003f782f */ /* 0x000fe20003800000 */
[----:B------:R-:W-:Y:S01]  /*0030*/  BSSY B0, `(.L_x_0) ;  /* 0x000000f000007945 */ /* 0x000fe20003800000 */
[--C-:B0-----:R-:W-:Y:S02]  /*0040*/  SHF.R.U32.HI R0, RZ, 0x5, R11.reuse ;  /* 0x00000005ff007819 */ /* 0x101fe4000001160b */
[----:B------:R-:W-:-:S03]  /*0050*/  SHF.R.U32.HI R4, RZ, 0x7, R11 ;  /* 0x00000007ff047819 */ /* 0x000fc6000001160b */
[----:B------:R-:W0:Y:S04]  /*0060*/  SHFL.IDX PT, R2, R0, RZ, 0x1f ;  /* 0x00001fff00027589 */ /* 0x000e2800000e0000 */
[----:B------:R1:W2:Y:S01]  /*0070*/  SHFL.IDX PT, R5, R4, RZ, 0x1f ;  /* 0x00001fff04057589 */ /* 0x0002a200000e0000 */
[----:B0-----:R-:W-:-:S13]  /*0080*/  ISETP.NE.OR P0, PT, R2, RZ, !P0 ;  /* 0x000000ff0200720c */ /* 0x001fda0004705670 */
[----:B-12---:R-:W-:Y:S05]  /*0090*/  @P0 BRA `(.L_x_1) ;  /* 0x0000000000200947 */ /* 0x006fea0003800000 */
[----:B------:R-:W-:Y:S02]  /*00a0*/  ULDC.64 UR4, c[0x0][0x198] ;  /* 0x0000660000047ab9 */ /* 0x000fe40000000a00 */
[----:B------:R-:W-:Y:S02]  /*00b0*/  UIADD3 UR6, UP0, UR4, 0xf0, URZ ;  /* 0x000000f004067890 */ /* 0x000fe4000ff1e03f */
[----:B------:R-:W-:Y:S02]  /*00c0*/  UIADD3 UR4, UP1, UR4, 0x1f0, URZ ;  /* 0x000001f004047890 */ /* 0x000fe4000ff3e03f */
[----:B------:R-:W-:Y:S02]  /*00d0*/  UIADD3.X UR7, URZ, UR5, URZ, UP0, !UPT ;  /* 0x000000053f077290 */ /* 0x000fe400087fe43f */
[----:B------:R-:W-:-:S07]  /*00e0*/  UIADD3.X UR5, URZ, UR5, URZ, UP1, !UPT ;  /* 0x000000053f057290 */ /* 0x000fce0008ffe43f */
[----:B------:R0:W-:Y:S02]  /*00f0*/  UTMACCTL.PF [UR6] ;  /* 0x00000000060079b9 */ /* 0x0001e40008040000 */
[----:B------:R0:W-:Y:S02]  /*0100*/  UTMACCTL.PF [UR4] ;  /* 0x00000000040079b9 */ /* 0x0001e40008040000 */
[----:B0-----:R-:W-:Y:S01]  /*0110*/  NOP ;  /* 0x0000000000007918 */ /* 0x001fe20000000000 */
.L_x_1:
[----:B------:R-:W-:Y:S05]  /*0120*/  BSYNC B0 ;  /* 0x0000000000007941 */ /* 0x000fea0003800000 */
.L_x_0:
[----:B------:R-:W0:Y:S02]  /*0130*/  SHFL.IDX PT, R3, R0, RZ, 0x1f ;  /* 0x00001fff00037589 */ /* 0x000e2400000e0000 */
[----:B0-----:R-:W-:-:S13]  /*0140*/  ISETP.NE.AND P0, PT, R3, RZ, PT ;  /* 0x000000ff0300720c */ /* 0x001fda0003f05270 */
[----:B------:R-:W-:Y:S05]  /*0150*/  @P0 BRA `(.L_x_2) ;  /* 0x0000000400240947 */ /* 0x000fea0003800000 */
[----:B------:R-:W-:Y:S01]  /*0160*/  ELECT P0, URZ, PT ;  /* 0x00000000003f782f */ /* 0x000fe20003800000 */
[----:B------:R-:W-:-:S12]  /*0170*/  BSSY B0, `(.L_x_2) ;  /* 0x0000047000007945 */ /* 0x000fd80003800000 */
[----:B------:R-:W-:Y:S05]  /*0180*/  @!P0 BRA `(.L_x_3) ;  /* 0x0000000400148947 */ /* 0x000fea0003800000 */
[----:B------:R-:W0:Y:S01]  /*0190*/  S2UR UR8, SR_CgaCtaId ;  /* 0x00000000000879c3 */ /* 0x000e220000008800 */
[----:B------:R-:W-:Y:S01]  /*01a0*/  UMOV UR4, 0x400 ;  /* 0x0000040000047882 */ /* 0x000fe20000000000 */
[----:B------:R-:W-:Y:S01]  /*01b0*/  UMOV UR5, 0x1 ;  /* 0x0000000100057882 */ /* 0x000fe20000000000 */
[----:B------:R-:W-:Y:S02]  /*01c0*/  UMOV UR6, 0x80 ;  /* 0x0000008000067882 */ /* 0x000fe40000000000 */
[----:B------:R-:W-:-:S04]  /*01d0*/  UIADD3 UR6, -UR6, 0x100000, URZ ;  /* 0x0010000006067890 */ /* 0x000fc8000fffe13f */
[----:B------:R-:W-:Y:S02]  /*01e0*/  USHF.L.U32 UR7, UR6, 0xb, URZ ;  /* 0x0000000b06077899 */ /* 0x000fe4000800063f */
[----:B------:R-:W-:Y:S02]  /*01f0*/  USHF.L.U32 UR6, UR6, 0x1, URZ ;  /* 0x0000000106067899 */ /* 0x000fe4000800063f */
[----:B0-----:R-:W-:Y:S02]  /*0200*/  ULEA UR8, UR8, UR4, 0x18 ;  /* 0x0000000408087291 */ /* 0x001fe4000f8ec03f */
[----:B------:R-:W-:-:S04]  /*0210*/  UIADD3 UR4, -UR5, 0x100000, URZ ;  /* 0x0010000005047890 */ /* 0x000fc8000fffe13f */
[----:B------:R-:W-:Y:S02]  /*0220*/  USHF.L.U32 UR5, UR4, 0xb, URZ ;  /* 0x0000000b04057899 */ /* 0x000fe4000800063f */
[----:B------:R-:W-:Y:S01]  /*0230*/  USHF.L.U32 UR4, UR4, 0x1, URZ ;  /* 0x0000000104047899 */ /* 0x000fe2000800063f */
[----:B------:R-:W0:Y:S11]  /*0240*/  FENCE.VIEW.ASYNC.S ;  /* 0x00000000000073c6 */ /* 0x000e360000000000 */
[----:B0-----:R0:W1:Y:S01]  /*0250*/  SYNCS.EXCH.64 URZ, [UR8], UR4 ;  /* 0x00000004083f75b2 */ /* 0x0010620008000100 */
[----:B------:R0:W2:Y:S01]  /*0260*/  SYNCS.EXCH.64 URZ, [UR8+0xe0], UR6 ;  /* 0x0000e006083f75b2 */ /* 0x0000a20008000100 */
[----:B------:R0:W3:Y:S01]  /*0270*/  SYNCS.EXCH.64 URZ, [UR8+0x8], UR4 ;  /* 0x00000804083f75b2 */ /* 0x0000e20008000100 */
[----:B------:R0:W4:Y:S01]  /*0280*/  SYNCS.EXCH.64 URZ, [UR8+0xe8], UR6 ;  /* 0x0000e806083f75b2 */ /* 0x0001220008000100 */
[----:B------:R0:W0:Y:S01]  /*0290*/  SYNCS.EXCH.64 URZ, [UR8+0x10], UR4 ;  /* 0x00001004083f75b2 */ /* 0x0000220008000100 */
        /* <DEDUP_REMOVED lines=51> */
[----:B-1234-:R-:W-:Y:S01]  /*05d0*/  NOP ;  /* 0x0000000000007918 */ /* 0x01efe20000000000 */
.L_x_3:
[----:B0-----:R-:W-:Y:S05]  /*05e0*/  BSYNC B0 ;  /* 0x0000000000007941 */ /* 0x001fea0003800000 */
.L_x_2:
[----:B------:R-:W0:Y:S01]  /*05f0*/  SHFL.IDX PT, R6, R0, RZ, 0x1f ;  /* 0x00001fff00067589 */ /* 0x000e2200000e0000 */
[----:B------:R-:W-:Y:S01]  /*0600*/  ELECT P0, URZ, PT ;  /* 0x00000000003f782f */ /* 0x000fe20003800000 */
[----:B------:R-:W-:Y:S01]  /*0610*/  NOP ;  /* 0x0000000000007918 */ /* 0x000fe20000000000 */
[----:B------:R-:W-:Y:S01]  /*0620*/  ELECT P1, URZ, PT ;  /* 0x00000000003f782f */ /* 0x000fe20003820000 */
[----:B------:R1:W2:Y:S01]  /*0630*/  SHFL.IDX PT, R3, R0, RZ, 0x1f ;  /* 0x00001fff00037589 */ /* 0x0002a200000e0000 */
[----:B------:R-:W-:Y:S01]  /*0640*/  UMOV UR4, 0x20 ;  /* 0x0000002000047882 */ /* 0x000fe20000000000 */
[----:B------:R-:W-:Y:S01]  /*0650*/  UMOV UR11, 0x80 ;  /* 0x00000080000b7882 */ /* 0x000fe20000000000 */
[----:B------:R-:W-:Y:S01]  /*0660*/  NOP ;  /* 0x0000000000007918 */ /* 0x000fe20000000000 */
[----:B------:R-:W3:Y:S01]  /*0670*/  SHFL.IDX PT, R4, R4, RZ, 0x1f ;  /* 0x00001fff04047589 */ /* 0x000ee200000e0000 */
[C---:B------:R-:W-:Y:S01]  /*0680*/  VIADD R33, R5.reuse, 0xffffffff ;  /* 0xffffffff05217836 */ /* 0x040fe20000000000 */
[----:B------:R-:W-:Y:S01]  /*0690*/  ULDC.64 UR20, c[0x0][0x208] ;  /* 0x0000820000147ab9 */ /* 0x000fe20000000a00 */
[----:B------:R-:W-:-:S02]  /*06a0*/  ISETP.NE.AND P2, PT, R5, RZ, PT ;  /* 0x000000ff0500720c */ /* 0x000fc40003f45270 */
[----:B-1----:R-:W-:Y:S02]  /*06b0*/  SHF.R.S32.HI R0, RZ, 0x1f, R11 ;  /* 0x0000001fff007819 */ /* 0x002fe4000001140b */
[----:B------:R-:W-:Y:S02]  /*06c0*/  ISETP.GE.U32.AND P3, PT, R33, 0x2, PT ;  /* 0x000000022100780c */ /* 0x000fe40003f66070 */
[----:B------:R-:W-:-:S04]  /*06d0*/  LEA.HI R0, R0, R11, RZ, 0x7 ;  /* 0x0000000b00007211 */ /* 0x000fc800078f38ff */
[----:B------:R-:W-:Y:S02]  /*06e0*/  LOP3.LUT R0, R0, 0xffffff80, RZ, 0xc0, !PT ;  /* 0xffffff8000007812 */ /* 0x000fe400078ec0ff */
[----:B0-----:R-:W-:-:S03]  /*06f0*/  ISETP.NE.OR P0, PT, R6, RZ, !P0 ;  /* 0x000000ff0600720c */ /* 0x001fc60004705670 */
[----:B------:R-:W-:Y:S01]  /*0700*/  IMAD.IADD R10, R11, 0x1, -R0 ;  /* 0x000000010b0a7824 */ /* 0x000fe200078e0a00 */
[----:B--2---:R-:W-:Y:S02]  /*0710*/  ISETP.NE.OR P1, PT, R3, RZ, !P1 ;  /* 0x000000ff0300720c */ /* 0x004fe40004f25670 */
[----:B------:R-:W-:Y:S02]  /*0720*/  SHF.R.S32.HI R3, RZ, 0x1f, R2 ;  /* 0x0000001fff037819 */ /* 0x000fe40000011402 */
[----:B---3--:R-:W-:Y:S02]  /*0730*/  R2UR UR15, R4 ;  /* 0x00000000040f72ca */ /* 0x008fe400000e0000 */
[----:B------:R-:W-:-:S03]  /*0740*/  LEA.HI R3, R3, R2, RZ, 0x2 ;  /* 0x0000000203037211 */ /* 0x000fc600078f10ff */
[----:B------:R-:W-:Y:S01]  /*0750*/  VOTEU.ALL UP0, P0 ;  /* 0x00000000003f7886 */ /* 0x000fe20000000000 */
[----:B------:R-:W-:-:S03]  /*0760*/  LOP3.LUT R3, R3, 0xfffffffc, RZ, 0xc0, !PT ;  /* 0xfffffffc03037812 */ /* 0x000fc600078ec0ff */
[----:B------:R-:W-:Y:S01]  /*0770*/  VOTEU.ALL UP1, P1 ;  /* 0x00000000003f7886 */ /* 0x000fe20000820000 */
[----:B------:R-:W0:Y:S01]  /*0780*/  @!UP0 S2UR UR7, SR_CgaCtaId ;  /* 0x00000000000789c3 */ /* 0x000e220000008800 */
[----:B------:R-:W-:Y:S01]  /*0790*/  @!UP0 UMOV UR6, 0x400 ;  /* 0x0000040000068882 */ /* 0x000fe20000000000 */
[----:B------:R-:W-:-:S04]  /*07a0*/  @!UP0 UIADD3 UR4, -UR4, 0x100000, URZ ;  /* 0x0010000004048890 */ /* 0x000fc8000fffe13f */
[----:B------:R-:W-:Y:S02]  /*07b0*/  @!UP0 USHF.L.U32 UR5, UR4, 0xb, URZ ;  /* 0x0000000b04058899 */ /* 0x000fe4000800063f */
[----:B------:R-:W-:Y:S01]  /*07c0*/  @!UP0 USHF.L.U32 UR4, UR4, 0x1, URZ ;  /* 0x0000000104048899 */ /* 0x000fe2000800063f */
[----:B------:R-:W-:Y:S01]  /*07d0*/  IMAD.IADD R20, R2, 0x1, -R3 ;  /* 0x0000000102147824 */ /* 0x000fe200078e0a03 */
[----:B------:R-:W-:Y:S01]  /*07e0*/  @!UP1 UMOV UR9, 0x400 ;  /* 0x0000040000099882 */ /* 0x000fe20000000000 */
[----:B------:R-:W-:Y:S01]  /*07f0*/  VOTEU.ALL UP2, P1 ;  /* 0x00000000003f7886 */ /* 0x000fe20000840000 */
[----:B------:R-:W-:Y:S01]  /*0800*/  VOTEU.ALL UP3, P1 ;  /* 0x00000000003f7886 */ /* 0x000fe20000860000 */
[----:B------:R-:W-:Y:S01]  /*0810*/  VOTEU.ALL UP4, P1 ;  /* 0x00000000003f7886 */ /* 0x000fe20000880000 */
[----:B------:R-:W1:Y:S01]  /*0820*/  @!UP1 S2UR UR10, SR_CgaCtaId ;  /* 0x00000000000a99c3 */ /* 0x000e620000008800 */
[----:B------:R-:W-:Y:S01]  /*0830*/  VOTEU.ALL UP5, P1 ;  /* 0x00000000003f7886 */ /* 0x000fe200008a0000 */
[----:B0-----:R-:W-:-:S02]  /*0840*/  @!UP0 ULEA UR8, UR7, UR6, 0x18 ;  /* 0x0000000607088291 */ /* 0x001fc4000f8ec03f */
[----:B------:R-:W-:-:S04]  /*0850*/  @!UP1 UIADD3 UR6, -UR11, 0x100000, URZ ;  /* 0x001000000b069890 */ /* 0x000fc8000fffe13f */
[----:B------:R-:W-:Y:S02]  /*0860*/  @!UP1 USHF.L.U32 UR7, UR6, 0xb, URZ ;  /* 0x0000000b06079899 */ /* 0x000fe4000800063f */
[----:B------:R-:W-:Y:S01]  /*0870*/  @!UP1 USHF.L.U32 UR6, UR6, 0x1, URZ ;  /* 0x0000000106069899 */ /* 0x000fe2000800063f */
[----:B------:R-:W-:Y:S01]  /*0880*/  VOTEU.ALL UP0, P0 ;  /* 0x00000000003f7886 */ /* 0x000fe20000000000 */
[----:B-1----:R-:W-:Y:S01]  /*0890*/  @!UP1 ULEA UR9, UR10, UR9, 0x18 ;  /* 0x000000090a099291 */ /* 0x002fe2000f8ec03f */
[----:B------:R-:W-:Y:S02]  /*08a0*/  VOTEU.ALL UP1, P0 ;  /* 0x00000000003f7886 */ /* 0x000fe40000020000 */
[----:B------:R-:W-:Y:S01]  /*08b0*/  ULDC.64 UR10, c[0x0][0x598] ;  /* 0x00016600000a7ab9 */ /* 0x000fe20000000a00 */
[----:B------:R-:W-:Y:S01]  /*08c0*/  ISETP.NE.AND P0, PT, R20, 0x3, PT ;  /* 0x000000031400780c */ /* 0x000fe20003f05270 */
[----:B------:R-:W0:Y:S02]  /*08d0*/  FENCE.VIEW.ASYNC.S ;  /* 0x00000000000073c6 */ /* 0x000e240000000000 */
[----:B0-----:R0:W1:Y:S01]  /*08e0*/  @!UP0 SYNCS.EXCH.64 URZ, [UR8+0x1f0], UR4 ;  /* 0x0001f004083f85b2 */ /* 0x0010620008000100 */
[----:B------:R-:W-:-:S02]  /*08f0*/  ISETP.NE.U32.AND P1, PT, RZ, UR10, PT ;  /* 0x0000000aff007c0c */ /* 0x000fc4000bf25070 */
[----:B------:R-:W-:Y:S02]  /*0900*/  ISETP.EQ.OR P0, PT, R20, RZ, !P0 ;  /* 0x000000ff1400720c */ /* 0x000fe40004702670 */
[----:B------:R-:W-:Y:S02]  /*0910*/  ISETP.NE.AND.EX P1, PT, RZ, UR11, PT, P1 ;  /* 0x0000000bff007c0c */ /* 0x000fe4000bf25310 */
[----:B------:R-:W-:-:S04]  /*0920*/  ISETP.EQ.AND P0, PT, R5, RZ, P0 ;  /* 0x000000ff0500720c */ /* 0x000fc80000702270 */
[----:B------:R-:W-:-:S04]  /*0930*/  SEL R7, RZ, 0x1, !P0 ;  /* 0x00000001ff077807 */ /* 0x000fc80004000000 */
[----:B------:R-:W-:Y:S01]  /*0940*/  SEL R7, R7, 0x2, P3 ;  /* 0x0000000207077807 */ /* 0x000fe20001800000 */
[----:B------:R0:W1:Y:S01]  /*0950*/  @!UP1 SYNCS.EXCH.64 URZ, [UR8+0x1f8], UR4 ;  /* 0x0001f804083f95b2 */ /* 0x0000620008000100 */
[----:B------:R-:W-:Y:S01]  /*0960*/  NOP ;  /* 0x0000000000007918 */ /* 0x000fe20000000000 */
[----:B------:R0:W1:Y:S01]  /*0970*/  @!UP2 SYNCS.EXCH.64 URZ, [UR9+0x1d0], UR6 ;  /* 0x0001d006093fa5b2 */ /* 0x0000620008000100 */
[----:B------:R0:W1:Y:S01]  /*0980*/  @!UP3 SYNCS.EXCH.64 URZ, [UR9+0x1d8], UR6 ;  /* 0x0001d806093fb5b2 */ /* 0x0000620008000100 */
[----:B------:R0:W1:Y:S01]  /*0990*/  @!UP4 SYNCS.EXCH.64 URZ, [UR9+0x1e0], UR6 ;  /* 0x0001e006093fc5b2 */ /* 0x0000620008000100 */
[----:B------:R0:W1:Y:S01]  /*09a0*/  @!UP5 SYNCS.EXCH.64 URZ, [UR9+0x1e8], UR6 ;  /* 0x0001e806093fd5b2 */ /* 0x0000620008000100 */
[----:B------:R-:W-:Y:S01]  /*09b0*/  NOP ;  /* 0x0000000000007918 */ /* 0x000fe20000000000 */
[----:B-1----:R-:W-:Y:S06]  /*09c0*/  BAR.SYNC.DEFER_BLOCKING 0x0 ;  /* 0x0000000000007b1d */ /* 0x002fec0000010000 */
[----:B0-----:R-:W-:Y:S05]  /*09d0*/  @!P1 BRA `(.L_x_4) ;  /* 0x00000000001c9947 */ /* 0x001fea0003800000 */
[----:B------:R-:W0:Y:S02]  /*09e0*/  LDC.64 R2, c[0x0][0x598] ;  /* 0x00016600ff027b82 */ /* 0x000e240000000a00 */
[----:B0-----:R-:W2:Y:S02]  /*09f0*/  LDG.E.64 R2, desc[UR20][R2.64] ;  /* 0x0000001402027981 */ /* 0x001ea4000c1e1b00 */
[----:B--2---:R-:W-:-:S04]  /*0a00*/  ISETP.NE.U32.AND P0, PT, R2, RZ, PT ;  /* 0x000000ff0200720c */ /* 0x004fc80003f05070 */
[----:B------:R-:W-:-:S13]  /*0a10*/  ISETP.NE.AND.EX P0, PT, R3, RZ, PT, P0 ;  /* 0x000000ff0300720c */ /* 0x000fda0003f05300 */
[----:B------:R-:W-:Y:S05]  /*0a20*/  @!P0 BRA `(.L_x_4) ;  /* 0x0000000000088947 */ /* 0x000fea0003800000 */
[----:B------:R2:W5:Y:S01]  /*0a30*/  LD.E R12, desc[UR20][R2.64] ;  /* 0x00000014020c7980 */ /* 0x000562000c101900 */
[----:B------:R-:W-:Y:S05]  /*0a40*/  BRA `(.L_x_5) ;  /* 0x0000000000207947 */ /* 0x000fea0003800000 */
.L_x_4:
[----:B------:R-:W-:Y:S02]  /*0a50*/  ULDC.64 UR4, c[0x0][0x588] ;  /* 0x0001620000047ab9 */ /* 0x000fe40000000a00 */
[----:B------:R-:W-:-:S04]  /*0a60*/  ISETP.NE.U32.AND P0, PT, RZ, UR4, PT ;  /* 0x00000004ff007c0c */ /* 0x000fc8000bf05070 */
[----:B------:R-:W-:-:S13]  /*0a70*/  ISETP.NE.AND.EX P0, PT, RZ, UR5, PT, P0 ;  /* 0x00000005ff007c0c */ /* 0x000fda000bf05300 */
[----:B------:R-:W-:Y:S05]  /*0a80*/  @!P0 BRA `(.L_x_6) ;  /* 0x00000000000c8947 */ /* 0x000fea0003800000 */
[----:B------:R-:W0:Y:S02]  /*0a90*/  LDC.64 R12, c[0x0][0x588] ;  /* 0x00016200ff0c7b82 */ /* 0x000e240000000a00 */
[----:B0-----:R0:W5:Y:S01]  /*0aa0*/  LDG.E R12, desc[UR20][R12.64] ;  /* 0x000000140c0c7981 */ /* 0x001162000c1e1900 */
[----:B------:R-:W-:Y:S05]  /*0ab0*/  BRA `(.L_x_5) ;  /* 0x0000000000047947 */ /* 0x000fea0003800000 */
.L_x_6:
[----:B------:R-:W1:Y:S02]  /*0ac0*/  LDC R12, c[0x0][0x580] ;  /* 0x00016000ff0c7b82 */ /* 0x000e640000000800 */
.L_x_5:
[----:B------:R-:W-:Y:S02]  /*0ad0*/  ULDC.64 UR4, c[0x0][0x5a0] ;  /* 0x0001680000047ab9 */ /* 0x000fe40000000a00 */
[----:B------:R-:W-:-:S04]  /*0ae0*/  ISETP.NE.U32.AND P0, PT, RZ, UR4, PT ;  /* 0x00000004ff007c0c */ /* 0x000fc8000bf05070 */
[----:B------:R-:W-:-:S13]  /*0af0*/  ISETP.NE.AND.EX P0, PT, RZ, UR5, PT, P0 ;  /* 0x00000005ff007c0c */ /* 0x000fda000bf05300 */
[----:B------:R-:W-:Y:S05]  /*0b00*/  @!P0 BRA `(.L_x_7) ;  /* 0x00000000001c8947 */ /* 0x000fea0003800000 */
[----:B--2---:R-:W2:Y:S02]  /*0b10*/  LDC.64 R2, c[0x0][0x5a0] ;  /* 0x00016800ff027b82 */ /* 0x004ea40000000a00 */
[----:B--2---:R-:W2:Y:S02]  /*0b20*/  LDG.E.64 R2, desc[UR20][R2.64] ;  /* 0x0000001402027981 */ /* 0x004ea4000c1e1b00 */
[----:B--2---:R-:W-:-:S04]  /*0b30*/  ISETP.NE.U32.AND P0, PT, R2, RZ, PT ;  /* 0x000000ff0200720c */ /* 0x004fc80003f05070 */
[----:B------:R-:W-:-:S13]  /*0b40*/  ISETP.NE.AND.EX P0, PT, R3, RZ, PT, P0 ;  /* 0x000000ff0300720c */ /* 0x000fda0003f05300 */
[----:B------:R-:W-:Y:S05]  /*0b50*/  @!P0 BRA `(.L_x_7) ;  /* 0x0000000000088947 */ /* 0x000fea0003800000 */
[----:B0-----:R4:W5:Y:S01]  /*0b60*/  LD.E R13, desc[UR20][R2.64] ;  /* 0x00000014020d7980 */ /* 0x001962000c101900 */
[----:B------:R-:W-:Y:S05]  /*0b70*/  BRA `(.L_x_8) ;  /* 0x0000000000207947 */ /* 0x000fea0003800000 */
.L_x_7:
[----:B------:R-:W-:Y:S02]  /*0b80*/  ULDC.64 UR4, c[0x0][0x590] ;  /* 0x0001640000047ab9 */ /* 0x000fe40000000a00 */
[----:B------:R-:W-:-:S04]  /*0b90*/  ISETP.NE.U32.AND P0, PT, RZ, UR4, PT ;  /* 0x00000004ff007c0c */ /* 0x000fc8000bf05070 */
[----:B------:R-:W-:-:S13]  /*0ba0*/  ISETP.NE.AND.EX P0, PT, RZ, UR5, PT, P0 ;  /* 0x00000005ff007c0c */ /* 0x000fda000bf05300 */
[----:B------:R-:W-:Y:S05]  /*0bb0*/  @!P0 BRA `(.L_x_9) ;  /* 0x00000000000c8947 */ /* 0x000fea0003800000 */
[----:B--2---:R-:W0:Y:S02]  /*0bc0*/  LDC.64 R2, c[0x0][0x590] ;  /* 0x00016400ff027b82 */ /* 0x004e240000000a00 */
[----:B0-----:R3:W5:Y:S01]  /*0bd0*/  LDG.E R13, desc[UR20][R2.64] ;  /* 0x00000014020d7981 */ /* 0x001762000c1e1900 */
[----:B------:R-:W-:Y:S05]  /*0be0*/  BRA `(.L_x_8) ;  /* 0x0000000000047947 */ /* 0x000fea0003800000 */
.L_x_9:
[----:B0-----:R-:W0:Y:S02]  /*0bf0*/  LDC R13, c[0x0][0x584] ;  /* 0x00016100ff0d7b82 */ /* 0x001e240000000800 */
.L_x_8:
[----:B------:R-:W1:Y:S01]  /*0c00*/  LDC R0, c[0x0][0x65c] ;  /* 0x00019700ff007b82 */ /* 0x000e620000000800 */
[----:B------:R-:W2:Y:S01]  /*0c10*/  S2R R21, SR_CTAID.Y ;  /* 0x0000000000157919 */ /* 0x000ea20000002600 */
[----:B------:R-:W-:Y:S01]  /*0c20*/  ULDC UR8, c[0x0][0x28c] ;  /* 0x0000a30000087ab9 */ /* 0x000fe20000000800 */
[----:B------:R-:W-:Y:S01]  /*0c30*/  ISETP.NE.AND P0, PT, R5, 0x2, PT ;  /* 0x000000020500780c */ /* 0x000fe20003f05270 */
[----:B------:R-:W-:Y:S01]  /*0c40*/  UIADD3 UR8, UR8, 0x3f, URZ ;  /* 0x0000003f08087890 */ /* 0x000fe2000fffe03f */
[----:B------:R-:W0:Y:S01]  /*0c50*/  S2R R14, SR_CTAID.X ;  /* 0x00000000000e7919 */ /* 0x000e220000002500 */
[----:B------:R-:W-:Y:S01]  /*0c60*/  UMOV UR5, URZ ;  /* 0x0000003f00057c82 */ /* 0x000fe20008000000 */
[----:B------:R-:W-:Y:S01]  /*0c70*/  UMOV UR4, URZ ;  /* 0x0000003f00047c82 */ /* 0x000fe20008000000 */
[----:B------:R-:W-:-:S04]  /*0c80*/  USHF.R.S32.HI UR9, URZ, 0x1f, UR8 ;  /* 0x0000001f3f097899 */ /* 0x000fc80008011408 */
[----:B------:R-:W-:-:S04]  /*0c90*/  ULEA.HI UR9, UR9, UR8, URZ, 0x6 ;  /* 0x0000000809097291 */ /* 0x000fc8000f8f303f */
[----:B------:R-:W-:Y:S01]  /*0ca0*/  USHF.R.S32.HI UR13, URZ, 0x6, UR9 ;  /* 0x000000063f0d7899 */ /* 0x000fe20008011409 */
[----:B-1----:R-:W-:-:S13]  /*0cb0*/  ISETP.NE.AND P4, PT, R0, 0x1, PT ;  /* 0x000000010000780c */ /* 0x002fda0003f85270 */
[----:B------:R-:W0:Y:S01]  /*0cc0*/  @P4 LDC R15, c[0x0][0x10] ;  /* 0x00000400ff0f4b82 */ /* 0x000e220000000800 */
[----:B--234-:R-:W-:Y:S02]  /*0cd0*/  @P4 IMAD.MOV.U32 R2, RZ, RZ, R21 ;  /* 0x000000ffff024224 */ /* 0x01cfe400078e0015 */
[----:B------:R-:W-:Y:S02]  /*0ce0*/  @P4 IMAD.MOV.U32 R3, RZ, RZ, RZ ;  /* 0x000000ffff034224 */ /* 0x000fe400078e00ff */
[----:B------:R-:W-:-:S03]  /*0cf0*/  @P4 IMAD.MOV.U32 R5, RZ, RZ, RZ ;  /* 0x000000ffff054224 */ /* 0x000fc600078e00ff */
[----:B------:R-:W1:Y:S01]  /*0d00*/  @!P4 LDC R9, c[0x0][0xc] ;  /* 0x00000300ff09cb82 */ /* 0x000e620000000800 */
[----:B------:R-:W-:Y:S01]  /*0d10*/  ULDC UR6, c[0x0][0xc] ;  /* 0x0000030000067ab9 */ /* 0x000fe20000000800 */
[----:B------:R-:W-:Y:S02]  /*0d20*/  ULDC UR7, c[0x0][0x10] ;  /* 0x0000040000077ab9 */ /* 0x000fe40000000800 */
[----:B------:R-:W-:-:S04]  /*0d30*/  UIMAD.WIDE.U32 UR6, UR6, UR7, URZ ;  /* 0x00000007060672a5 */ /* 0x000fc8000f8e003f */
[----:B------:R-:W2:Y:S01]  /*0d40*/  LDC R8, c[0x0][0x14] ;  /* 0x00000500ff087b82 */ /* 0x000ea20000000800 */
[----:B0-----:R-:W-:-:S04]  /*0d50*/  @P4 IMAD.WIDE.U32 R2, R14, R15, R2 ;  /* 0x0000000f0e024225 */ /* 0x001fc800078e0002 */
[----:B------:R-:W-:Y:S02]  /*0d60*/  IMAD.MOV.U32 R15, RZ, RZ, RZ ;  /* 0x000000ffff0f7224 */ /* 0x000fe400078e00ff */
[----:B------:R-:W-:Y:S02]  /*0d70*/  @P4 IMAD.IADD R3, R3, 0x1, R5 ;  /* 0x0000000103034824 */ /* 0x000fe400078e0205 */
[----:B-1----:R-:W-:-:S04]  /*0d80*/  @!P4 IMAD.WIDE.U32 R4, R9, R21, R14 ;  /* 0x000000150904c225 */ /* 0x002fc800078e000e */
[----:B------:R-:W-:Y:S02]  /*0d90*/  @!P4 IMAD.MOV.U32 R2, RZ, RZ, R4 ;  /* 0x000000ffff02c224 */ /* 0x000fe400078e0004 */
[----:B------:R-:W-:Y:S02]  /*0da0*/  @!P4 IMAD.MOV.U32 R3, RZ, RZ, R5 ;  /* 0x000000ffff03c224 */ /* 0x000fe400078e0005 */
[C---:B--2---:R-:W-:Y:S02]  /*0db0*/  IMAD R17, R8.reuse, UR7, RZ ;  /* 0x0000000708117c24 */ /* 0x044fe4000f8e02ff */
[----:B------:R-:W-:Y:S01]  /*0dc0*/  IMAD.WIDE.U32 R8, R8, UR6, RZ ;  /* 0x0000000608087c25 */ /* 0x000fe2000f8e00ff */
[----:B------:R-:W-:-:S03]  /*0dd0*/  ULDC.64 UR6, c[0x0][0x650] ;  /* 0x0001940000067ab9 */ /* 0x000fc60000000a00 */
[----:B------:R-:W-:Y:S01]  /*0de0*/  IMAD.IADD R0, R9, 0x1, R17 ;  /* 0x0000000109007824 */ /* 0x000fe200078e0211 */
[----:B------:R-:W-:Y:S06]  /*0df0*/  @P0 BRA `(.L_x_10) ;  /* 0x0000000000200947 */ /* 0x000fec0003800000 */
[----:B------:R-:W-:Y:S01]  /*0e00*/  USHF.R.U32.HI UR4, URZ, 0x2, UR13 ;  /* 0x000000023f047899 */ /* 0x000fe2000801160d */
[----:B------:R-:W-:Y:S01]  /*0e10*/  IADD3 R2, P0, R2, R8, RZ ;  /* 0x0000000802027210 */ /* 0x000fe20007f1e0ff */
[----:B------:R-:W-:Y:S02]  /*0e20*/  UISETP.GE.U32.AND UP0, UPT, UR13, 0x1c, UPT ;  /* 0x0000001c0d00788c */ /* 0x000fe4000bf06070 */
[----:B------:R-:W-:Y:S02]  /*0e30*/  UIMAD.WIDE.U32 UR4, UR4, 0x24924925, URZ ;  /* 0x24924925040478a5 */ /* 0x000fe4000f8e003f */
[----:B------:R-:W-:-:S05]  /*0e40*/  IMAD.X R3, R0, 0x1, R3, P0 ;  /* 0x0000000100037824 */ /* 0x000fca00000e0603 */
[----:B------:R-:W-:Y:S02]  /*0e50*/  UMOV UR4, URZ ;  /* 0x0000003f00047c82 */ /* 0x000fe40008000000 */
[----:B------:R-:W-:Y:S02]  /*0e60*/  @UP0 ULOP3.LUT UR4, UR5, 0x1, URZ, 0xc0, !UPT ;  /* 0x0000000105040892 */ /* 0x000fe4000f8ec03f */
[----:B------:R-:W-:-:S12]  /*0e70*/  UIMAD UR5, UR5, -0x1c, UR13 ;  /* 0xffffffe4050578a4 */ /* 0x000fd8000f8e020d */
.L_x_10:
[----:B------:R-:W-:Y:S01]  /*0e80*/  ISETP.GE.U32.AND P0, PT, R2, UR6, PT ;  /* 0x0000000602007c0c */ /* 0x000fe2000bf06070 */
[----:B------:R-:W-:Y:S01]  /*0e90*/  IMAD.MOV.U32 R6, RZ, RZ, -0x1 ;  /* 0xffffffffff067424 */ /* 0x000fe200078e00ff */
[----:B------:R-:W-:Y:S01]  /*0ea0*/  PRMT R16, RZ, 0x7610, R16 ;  /* 0x00007610ff107816 */ /* 0x000fe20000000010 */
[----:B------:R-:W-:Y:S01]  /*0eb0*/  IMAD.MOV.U32 R4, RZ, RZ, -0x1 ;  /* 0xffffffffff047424 */ /* 0x000fe200078e00ff */
[----:B------:R-:W-:Y:S01]  /*0ec0*/  ISETP.GE.U32.AND.EX P0, PT, R3, UR7, PT, P0 ;  /* 0x0000000703007c0c */ /* 0x000fe2000bf06100 */
[----:B------:R-:W-:-:S12]  /*0ed0*/  IMAD.MOV.U32 R5, RZ, RZ, -0x1 ;  /* 0xffffffffff057424 */ /* 0x000fd800078e00ff */
[----:B------:R-:W-:Y:S05]  /*0ee0*/  @P0 BRA `(.L_x_11) ;  /* 0x00000004005c0947 */ /* 0x000fea0003800000 */
[----:B------:R-:W0:Y:S01]  /*0ef0*/  LDC.64 R24, c[0x0][0x628] ;  /* 0x00018a00ff187b82 */ /* 0x000e220000000a00 */
[----:B------:R-:W-:Y:S02]  /*0f00*/  IMAD.MOV.U32 R4, RZ, RZ, R2 ;  /* 0x000000ffff047224 */ /* 0x000fe400078e0002 */
[----:B------:R-:W-:-:S05]  /*0f10*/  IMAD.MOV.U32 R5, RZ, RZ, R3 ;  /* 0x000000ffff057224 */ /* 0x000fca00078e0003 */
[----:B------:R-:W1:Y:S08]  /*0f20*/  LDC R6, c[0x0][0x630] ;  /* 0x00018c00ff067b82 */ /* 0x000e700000000800 */
[----:B------:R-:W2:Y:S01]  /*0f30*/  LDC.64 R26, c[0x0][0x620] ;  /* 0x00018800ff1a7b82 */ /* 0x000ea20000000a00 */
[----:B0-----:R-:W-:-:S04]  /*0f40*/  ISETP.NE.U32.AND P0, PT, R24, RZ, PT ;  /* 0x000000ff1800720c */ /* 0x001fc80003f05070 */
[----:B------:R-:W-:-:S13]  /*0f50*/  ISETP.NE.AND.EX P0, PT, R25, RZ, PT, P0 ;  /* 0x000000ff1900720c */ /* 0x000fda0003f05300 */
[----:B-12---:R-:W-:Y:S05]  /*0f60*/  @!P0 BRA `(.L_x_12) ;  /* 0x0000000000288947 */ /* 0x006fea0003800000 */
[----:B------:R-:W0:Y:S02]  /*0f70*/  LDC R19, c[0x0][0x634] ;  /* 0x00018d00ff137b82 */ /* 0x000e240000000800 */
[----:B0-----:R-:W-:-:S05]  /*0f80*/  IADD3 R19, P0, R2, R19, RZ ;  /* 0x0000001302137210 */ /* 0x001fca0007f1e0ff */
[----:B------:R-:W-:-:S04]  /*0f90*/  IMAD.X R23, RZ, RZ, R3, P0 ;  /* 0x000000ffff177224 */ /* 0x000fc800000e0603 */
[----:B------:R-:W-:-:S04]  /*0fa0*/  IMAD.WIDE.U32 R4, R23, R24, RZ ;  /* 0x0000001817047225 */ /* 0x000fc800078e00ff */
[----:B------:R-:W-:-:S04]  /*0fb0*/  IMAD.WIDE.U32 R16, P0, R19, R25, R4 ;  /* 0x0000001913107225 */ /* 0x000fc80007800004 */
[----:B------:R-:W-:-:S04]  /*0fc0*/  IMAD.WIDE.U32 R4, R19, R24, RZ ;  /* 0x0000001813047225 */ /* 0x000fc800078e00ff */
[----:B------:R-:W-:Y:S01]  /*0fd0*/  IMAD.X R19, RZ, RZ, RZ, P0 ;  /* 0x000000ffff137224 */ /* 0x000fe200000e06ff */
[----:B------:R-:W-:Y:S01]  /*0fe0*/  IADD3 RZ, P0, R5, R16, RZ ;  /* 0x0000001005ff7210 */ /* 0x000fe20007f1e0ff */
[----:B------:R-:W-:-:S04]  /*0ff0*/  IMAD.MOV.U32 R18, RZ, RZ, R17 ;  /* 0x000000ffff127224 */ /* 0x000fc800078e0011 */
[----:B------:R-:W-:-:S08]  /*1000*/  IMAD.WIDE.U32.X R4, R23, R25, R18, P0 ;  /* 0x0000001917047225 */ /* 0x000fd000000e0412 */
.L_x_12:
[--C-:B------:R-:W-:Y:S01]  /*1010*/  SHF.R.U64 R32, R4, R6, R5.reuse ;  /* 0x0000000604207219 */ /* 0x100fe20000001205 */
[----:B------:R-:W0:Y:S01]  /*1020*/  LDC.64 R28, c[0x0][0x640] ;  /* 0x00019000ff1c7b82 */ /* 0x000e220000000a00 */
[----:B------:R-:W-:Y:S01]  /*1030*/  I2FP.F32.U32 R4, R14 ;  /* 0x0000000e00047245 */ /* 0x000fe20000201000 */
[----:B------:R-:W-:Y:S01]  /*1040*/  ULDC UR6, c[0x0][0x150] ;  /* 0x0000540000067ab9 */ /* 0x000fe20000000800 */
[----:B------:R-:W-:Y:S02]  /*1050*/  SHF.R.U32.HI R5, RZ, R6, R5 ;  /* 0x00000006ff057219 */ /* 0x000fe40000011605 */
[----:B------:R-:W-:Y:S01]  /*1060*/  IADD3 R17, P0, RZ, -R32, RZ ;  /* 0x80000020ff117210 */ /* 0x000fe20007f1e0ff */
[----:B------:R-:W-:Y:S01]  /*1070*/  FMUL R6, R4, UR6 ;  /* 0x0000000604067c20 */ /* 0x000fe20008400000 */
[----:B------:R-:W-:Y:S01]  /*1080*/  ULDC UR6, c[0x0][0x154] ;  /* 0x0000550000067ab9 */ /* 0x000fe20000000800 */
[----:B------:R-:W1:Y:S02]  /*1090*/  LDC R18, c[0x0][0x618] ;  /* 0x00018600ff127b82 */ /* 0x000e640000000800 */
[----:B------:R-:W-:-:S02]  /*10a0*/  IMAD.X R19, RZ, RZ, ~R5, P0 ;  /* 0x000000ffff137224 */ /* 0x000fc400000e0e05 */
[----:B------:R-:W2:Y:S01]  /*10b0*/  F2I.U32.TRUNC.NTZ R6, R6 ;  /* 0x0000000600067305 */ /* 0x000ea2000020f000 */
[----:B------:R-:W-:-:S03]  /*10c0*/  IMAD.WIDE.U32 R4, R17, R26, R2 ;  /* 0x0000001a11047225 */ /* 0x000fc600078e0002 */
[----:B------:R-:W3:Y:S01]  /*10d0*/  LDC R15, c[0x0][0x144] ;  /* 0x00005100ff0f7b82 */ /* 0x000ee20000000800 */
[----:B------:R-:W-:-:S04]  /*10e0*/  IMAD R16, R19, R26, RZ ;  /* 0x0000001a13107224 */ /* 0x000fc800078e02ff */
[----:B------:R-:W-:-:S03]  /*10f0*/  IMAD R17, R17, R27, R16 ;  /* 0x0000001b11117224 */ /* 0x000fc600078e0210 */
[----:B------:R-:W4:Y:S01]  /*1100*/  LDC R22, c[0x0][0x608] ;  /* 0x00018200ff167b82 */ /* 0x000f220000000800 */
[----:B------:R-:W-:Y:S01]  /*1110*/  IMAD.IADD R17, R5, 0x1, R17 ;  /* 0x0000000105117824 */ /* 0x000fe200078e0211 */
[----:B0-----:R-:W-:Y:S01]  /*1120*/  ISETP.NE.U32.AND P0, PT, R28, RZ, PT ;  /* 0x000000ff1c00720c */ /* 0x001fe20003f05070 */
[----:B--2---:R-:W-:-:S03]  /*1130*/  IMAD.MOV R5, RZ, RZ, -R6 ;  /* 0x000000ffff057224 */ /* 0x004fc600078e0a06 */
[----:B------:R-:W-:Y:S02]  /*1140*/  ISETP.NE.AND.EX P0, PT, R29, RZ, PT, P0 ;  /* 0x000000ff1d00720c */ /* 0x000fe40003f05300 */
[----:B------:R-:W0:Y:S01]  /*1150*/  LDC R19, c[0x0][0x658] ;  /* 0x00019600ff137b82 */ /* 0x000e220000000800 */
[-CC-:B-1----:R-:W-:Y:S02]  /*1160*/  SHF.R.U64 R26, R4, R18.reuse, R17.reuse ;  /* 0x00000012041a7219 */ /* 0x182fe40000001211 */
[----:B------:R-:W-:Y:S02]  /*1170*/  I2FP.F32.U32 R4, R21 ;  /* 0x0000001500047245 */ /* 0x000fe40000201000 */
[----:B------:R-:W-:Y:S01]  /*1180*/  SHF.R.U32.HI R17, RZ, R18, R17 ;  /* 0x00000012ff117219 */ /* 0x000fe20000011611 */
[----:B------:R-:W-:Y:S02]  /*1190*/  IMAD.MOV.U32 R18, RZ, RZ, 0x1 ;  /* 0x00000001ff127424 */ /* 0x000fe400078e00ff */
[----:B------:R-:W1:Y:S01]  /*11a0*/  LDC R24, c[0x0][0x148] ;  /* 0x00005200ff187b82 */ /* 0x000e620000000800 */
[----:B---3--:R-:W-:-:S02]  /*11b0*/  IMAD R6, R15, R5, R14 ;  /* 0x000000050f067224 */ /* 0x008fc400078e020e */
[----:B------:R-:W-:Y:S01]  /*11c0*/  FMUL R5, R4, UR6 ;  /* 0x0000000604057c20 */ /* 0x000fe20008400000 */
[----:B------:R-:W-:-:S04]  /*11d0*/  IMAD.MOV.U32 R4, RZ, RZ, -0x1 ;  /* 0xffffffffff047424 */ /* 0x000fc800078e00ff */
[----:B------:R-:W2:Y:S01]  /*11e0*/  LDC R25, c[0x0][0x600] ;  /* 0x00018000ff197b82 */ /* 0x000ea20000000800 */
[-CC-:B----4-:R-:W-:Y:S02]  /*11f0*/  SHF.R.U64 R34, R26, R22.reuse, R17.reuse ;  /* 0x000000161a227219 */ /* 0x190fe40000001211 */
[----:B------:R-:W-:Y:S02]  /*1200*/  SHF.R.U32.HI R14, RZ, R22, R17 ;  /* 0x00000016ff0e7219 */ /* 0x000fe40000011611 */
[----:B------:R3:W4:Y:S03]  /*1210*/  F2I.U32.TRUNC.NTZ R22, R5 ;  /* 0x0000000500167305 */ /* 0x000726000020f000 */
[----:B------:R-:W1:Y:S01]  /*1220*/  LDC R27, c[0x0][0x648] ;  /* 0x00019200ff1b7b82 */ /* 0x000e620000000800 */
[-C--:B0-----:R-:W-:Y:S02]  /*1230*/  SHF.R.U64 R36, R34, R19.reuse, R14 ;  /* 0x0000001322247219 */ /* 0x081fe4000000120e */
[----:B------:R-:W-:-:S02]  /*1240*/  SHF.L.U32 R4, R4, R19, RZ ;  /* 0x0000001304047219 */ /* 0x000fc400000006ff */
[-C--:B------:R-:W-:Y:S02]  /*1250*/  SHF.R.U32.HI R14, RZ, R19.reuse, R14 ;  /* 0x00000013ff0e7219 */ /* 0x080fe4000001160e */
[----:B------:R-:W-:Y:S01]  /*1260*/  SHF.L.U32 R18, R18, R19, RZ ;  /* 0x0000001312127219 */ /* 0x000fe200000006ff */
[----:B------:R-:W0:Y:S01]  /*1270*/  LDC R31, c[0x0][0x638] ;  /* 0x00018e00ff1f7b82 */ /* 0x000e220000000800 */
[----:B------:R-:W-:Y:S01]  /*1280*/  LOP3.LUT R19, RZ, R4, RZ, 0x33, !PT ;  /* 0x00000004ff137212 */ /* 0x000fe200078e33ff */
[----:B------:R-:W-:Y:S02]  /*1290*/  IMAD.MOV.U32 R4, RZ, RZ, R36 ;  /* 0x000000ffff047224 */ /* 0x000fe400078e0024 */
[----:B---3--:R-:W-:-:S04]  /*12a0*/  IMAD.MOV.U32 R5, RZ, RZ, R14 ;  /* 0x000000ffff057224 */ /* 0x008fc800078e000e */
[----:B------:R-:W3:Y:S01]  /*12b0*/  LDC R30, c[0x0][0x610] ;  /* 0x00018400ff1e7b82 */ /* 0x000ee20000000800 */
[----:B----4-:R-:W-:Y:S05]  /*12c0*/  @!P0 BRA `(.L_x_13) ;  /* 0x0000000000288947 */ /* 0x010fea0003800000 */
[----:B------:R-:W4:Y:S02]  /*12d0*/  LDC R17, c[0x0][0x64c] ;  /* 0x00019300ff117b82 */ /* 0x000f240000000800 */
[----:B----4-:R-:W-:-:S05]  /*12e0*/  IADD3 R17, P0, R36, R17, RZ ;  /* 0x0000001124117210 */ /* 0x010fca0007f1e0ff */
        /* <DEDUP_REMOVED lines=8> */
.L_x_13:
[----:B-1----:R-:W-:Y:S01]  /*1370*/  SHF.R.U64 R4, R4, R27, R5 ;  /* 0x0000001b04047219 */ /* 0x002fe20000001205 */
[----:B--2---:R-:W-:Y:S01]  /*1380*/  VIADD R5, R25, 0xffffffff ;  /* 0xffffffff19057836 */ /* 0x004fe20000000000 */
[----:B------:R-:W-:Y:S01]  /*1390*/  LOP3.LUT R19, R34, R19, RZ, 0xc0, !PT ;  /* 0x0000001322137212 */ /* 0x000fe200078ec0ff */
[----:B------:R-:W-:Y:S02]  /*13a0*/  IMAD.MOV R22, RZ, RZ, -R22 ;  /* 0x000000ffff167224 */ /* 0x000fe400078e0a16 */
[----:B------:R-:W-:Y:S01]  /*13b0*/  IMAD.MOV R14, RZ, RZ, -R4 ;  /* 0x000000ffff0e7224 */ /* 0x000fe200078e0a04 */
[----:B------:R-:W-:Y:S01]  /*13c0*/  LOP3.LUT R5, R26, R5, RZ, 0xc0, !PT ;  /* 0x000000051a057212 */ /* 0x000fe200078ec0ff */
[----:B------:R-:W-:Y:S02]  /*13d0*/  IMAD R19, R18, R4, R19 ;  /* 0x0000000412137224 */ /* 0x000fe400078e0213 */
[----:B------:R-:W-:Y:S02]  /*13e0*/  @P4 IMAD R6, R24, R22, R21 ;  /* 0x0000001618064224 */ /* 0x000fe400078e0215 */
[----:B0-----:R-:W-:-:S02]  /*13f0*/  IMAD R4, R14, R31, R36 ;  /* 0x0000001f0e047224 */ /* 0x001fc400078e0224 */
[----:B---3--:R-:W-:Y:S02]  /*1400*/  IMAD R6, R19, R30, R6 ;  /* 0x0000001e13067224 */ /* 0x008fe400078e0206 */
[----:B------:R-:W-:Y:S02]  /*1410*/  IMAD R5, R4, R25, R5 ;  /* 0x0000001904057224 */ /* 0x000fe400078e0205 */
[----:B------:R-:W-:-:S03]  /*1420*/  IMAD.MOV.U32 R16, RZ, RZ, 0x1 ;  /* 0x00000001ff107424 */ /* 0x000fc600078e00ff */
[----:B------:R-:W-:Y:S02]  /*1430*/  SEL R4, R5, R6, !P4 ;  /* 0x0000000605047207 */ /* 0x000fe40006000000 */
[----:B------:R-:W-:Y:S01]  /*1440*/  SEL R6, R6, R5, !P4 ;  /* 0x0000000506067207 */ /* 0x000fe20006000000 */
[----:B------:R-:W-:-:S07]  /*1450*/  IMAD.MOV.U32 R5, RZ, RZ, R32 ;  /* 0x000000ffff057224 */ /* 0x000fce00078e0020 */
.L_x_11:
[----:B------:R-:W-:Y:S05]  /*1460*/  @!P2 BRA `(.L_x_14) ;  /* 0x0000004000e0a947 */ /* 0x000fea0003800000 */
[----:B------:R-:W-:-:S13]  /*1470*/  ISETP.GT.U32.AND P0, PT, R33, 0x1, PT ;  /* 0x000000012100780c */ /* 0x000fda0003f04070 */
[----:B------:R-:W-:Y:S05]  /*1480*/  @P0 EXIT ;  /* 0x000000000000094d */ /* 0x000fea0003800000 */
.L_x_15:
[----:B------:R-:W-:-:S08]  /*1490*/  NOP ;  /* 0x0000000000007918 */ /* 0x000fd00000000000 */
[----:B------:R-:W0:Y:S02]  /*14a0*/  USETMAXREG.TRY_ALLOC.CTAPOOL UP0, 0xe8 ;  /* 0x000000e8000079c8 */ /* 0x000e240008000600 */
[----:B0-----:R-:W-:-:S13]  /*14b0*/  PLOP3.LUT P0, PT, PT, PT, UP0, 0x80, 0x0 ;  /* 0x000000000000781c */ /* 0x001fda0003f0f008 */
[----:B------:R-:W-:Y:S05]  /*14c0*/  @!P0 BRA `(.L_x_15) ;  /* 0xfffffffc00f08947 */ /* 0x000fea000383ffff */
[----:B------:R-:W-:-:S13]  /*14d0*/  LOP3.LUT P0, RZ, R16, 0xff, RZ, 0xc0, !PT ;  /* 0x000000ff10ff7812 */ /* 0x000fda000780c0ff */
[----:B------:R-:W-:Y:S05]  /*14e0*/  @!P0 EXIT ;  /* 0x000000000000894d */ /* 0x000fea0003800000 */
[----:B------:R-:W0:Y:S01]  /*14f0*/  S2UR UR6, SR_CgaCtaId ;  /* 0x00000000000679c3 */ /* 0x000e220000008800 */
[----:B------:R-:W-:Y:S01]  /*1500*/  SHF.R.S32.HI R11, RZ, 0x1f, R10 ;  /* 0x0000001fff0b7819 */ /* 0x000fe2000001140a */
[----:B------:R-:W-:Y:S01]  /*1510*/  UIADD3 UR7, UR15, -0x1, URZ ;  /* 0xffffffff0f077890 */ /* 0x000fe2000fffe03f */
[----:B------:R-:W-:Y:S01]  /*1520*/  LOP3.LUT R86, R7, 0x1, RZ, 0xfc, !PT ;  /* 0x0000000107567812 */ /* 0x000fe200078efcff */
[----:B------:R-:W-:Y:S01]  /*1530*/  UMOV UR12, 0x400 ;  /* 0x00000400000c7882 */ /* 0x000fe20000000000 */
[CC--:B------:R-:W-:Y:S01]  /*1540*/  LEA.HI R15, R11.reuse, R10.reuse, RZ, 0x2 ;  /* 0x0000000a0b0f7211 */ /* 0x0c0fe200078f10ff */
[----:B------:R-:W-:Y:S01]  /*1550*/  UISETP.LT.AND UP0, UPT, UR13, 0x1, UPT ;  /* 0x000000010d00788c */ /* 0x000fe2000bf01270 */
[----:B------:R-:W-:Y:S01]  /*1560*/  LEA.HI R16, R11, R10, RZ, 0x5 ;  /* 0x0000000a0b107211 */ /* 0x000fe200078f28ff */
[----:B------:R-:W-:Y:S01]  /*1570*/  USHF.L.U32 UR23, UR13, 0x1, URZ ;  /* 0x000000010d177899 */ /* 0x000fe2000800063f */
[--C-:B------:R-:W-:Y:S01]  /*1580*/  SHF.R.S32.HI R14, RZ, 0x2, R15.reuse ;  /* 0x00000002ff0e7819 */ /* 0x100fe2000001140f */
[----:B------:R-:W-:Y:S01]  /*1590*/  USEL UR14, UR13, 0x1, UP0 ;  /* 0x000000010d0e7887 */ /* 0x000fe20008000000 */
[----:B------:R-:W-:Y:S01]  /*15a0*/  SHF.R.S32.HI R17, RZ, 0x1f, R15 ;  /* 0x0000001fff117819 */ /* 0x000fe2000001140f */
[----:B------:R-:W-:Y:S01]  /*15b0*/  UISETP.NE.AND UP0, UPT, UR7, URZ, UPT ;  /* 0x0000003f0700728c */ /* 0x000fe2000bf05270 */
[----:B------:R-:W-:Y:S01]  /*15c0*/  LOP3.LUT R11, R15, 0xfffffffc, RZ, 0xc0, !PT ;  /* 0xfffffffc0f0b7812 */ /* 0x000fe200078ec0ff */
[----:B------:R-:W-:Y:S01]  /*15d0*/  UIADD3 UR14, -UR14, UR13, URZ ;  /* 0x0000000d0e0e7290 */ /* 0x000fe2000fffe13f */
[----:B------:R-:W-:Y:S01]  /*15e0*/  LEA.HI R17, R17, R14, RZ, 0x3 ;  /* 0x0000000e11117211 */ /* 0x000fe200078f18ff */
[----:B------:R-:W-:-:S02]  /*15f0*/  USEL UR9, URZ, 0x1, UP0 ;  /* 0x000000013f097887 */ /* 0x000fc40008000000 */
[----:B------:R-:W-:Y:S01]  /*1600*/  IMAD.IADD R18, R10, 0x1, -R11 ;  /* 0x000000010a127824 */ /* 0x000fe200078e0a0b */
[----:B------:R-:W-:-:S03]  /*1610*/  LOP3.LUT R17, R17, 0xfffffff8, RZ, 0xc0, !PT ;  /* 0xfffffff811117812 */ /* 0x000fc600078ec0ff */
[----:B------:R-:W-:Y:S01]  /*1620*/  IMAD.U32 R87, RZ, RZ, UR9 ;  /* 0x00000009ff577e24 */ /* 0x000fe2000f8e00ff */
[----:B0-----:R-:W-:Y:S01]  /*1630*/  ULEA UR12, UR6, UR12, 0x18 ;  /* 0x0000000c060c7291 */ /* 0x001fe2000f8ec03f */
[----:B------:R-:W-:Y:S01]  /*1640*/  IMAD.IADD R14, R14, 0x1, -R17 ;  /* 0x000000010e0e7824 */ /* 0x000fe200078e0a11 */
[----:B------:R-:W-:Y:S01]  /*1650*/  USHF.L.U32 UR6, UR7, 0x3, URZ ;  /* 0x0000000307067899 */ /* 0x000fe2000800063f */
[----:B------:R-:W-:Y:S01]  /*1660*/  SHF.R.S32.HI R17, RZ, 0x5, R16 ;  /* 0x00000005ff117819 */ /* 0x000fe20000011410 */
[----:B------:R-:W-:Y:S02]  /*1670*/  UIADD3 UR7, UR12, 0x1c300, URZ ;  /* 0x0001c3000c077890 */ /* 0x000fe4000fffe03f */
[----:B------:R-:W-:Y:S01]  /*1680*/  ULOP3.LUT UR6, UR6, 0x8, URZ, 0xc0, !UPT ;  /* 0x0000000806067892 */ /* 0x000fe2000f8ec03f */
[--C-:B------:R-:W-:Y:S01]  /*1690*/  SHF.R.S32.HI R15, RZ, 0x1f, R14.reuse ;  /* 0x0000001fff0f7819 */ /* 0x100fe2000001140e */
[----:B------:R-:W-:Y:S01]  /*16a0*/  UIADD3 UR8, UR12, 0x300, URZ ;  /* 0x000003000c087890 */ /* 0x000fe2000fffe03f */
[----:B------:R-:W-:Y:S01]  /*16b0*/  IMAD R19, R17, -0x10, -R14 ;  /* 0xfffffff011137824 */ /* 0x000fe200078e0a0e */
[----:B------:R-:W-:-:S02]  /*16c0*/  USHF.R.U32.HI UR7, URZ, 0x4, UR7 ;  /* 0x000000043f077899 */ /* 0x000fc40008011607 */
[----:B------:R-:W-:Y:S01]  /*16d0*/  USHF.R.U32.HI UR8, URZ, 0x4, UR8 ;  /* 0x000000043f087899 */ /* 0x000fe20008011608 */
[----:B------:R-:W-:Y:S01]  /*16e0*/  IMAD.WIDE R10, R17, 0x10, R14 ;  /* 0x00000010110a7825 */ /* 0x000fe200078e020e */
[----:B------:R-:W-:Y:S02]  /*16f0*/  ULOP3.LUT UR25, UR6, 0x8, URZ, 0x3c, !UPT ;  /* 0x0000000806197892 */ /* 0x000fe4000f8e3c3f */
[----:B------:R-:W-:Y:S02]  /*1700*/  ULOP3.LUT UR16, UR6, 0x18, URZ, 0x3c, !UPT ;  /* 0x0000001806107892 */ /* 0x000fe4000f8e3c3f */
[----:B------:R-:W-:Y:S01]  /*1710*/  UIADD3 UR24, UR12, 0x1d0, URZ ;  /* 0x000001d00c187890 */ /* 0x000fe2000fffe03f */
[----:B------:R-:W-:Y:S01]  /*1720*/  ULDC UR6, c[0x0][0x284] ;  /* 0x0000a10000067ab9 */ /* 0x000fe20000000800 */
[----:B------:R-:W-:Y:S01]  /*1730*/  ULOP3.LUT UR7, UR7, 0x3fff, URZ, 0xc0, !UPT ;  /* 0x00003fff07077892 */ /* 0x000fe2000f8ec03f */
[----:B------:R-:W-:Y:S01]  /*1740*/  VIADD R19, R19, UR6 ;  /* 0x0000000613137c36 */ /* 0x000fe20008000000 */
[----:B------:R-:W-:-:S02]  /*1750*/  ULOP3.LUT UR8, UR8, 0x3fff, URZ, 0xc0, !UPT ;  /* 0x00003fff08087892 */ /* 0x000fc4000f8ec03f */
[----:B------:R-:W-:Y:S02]  /*1760*/  ULEA UR15, UR15, UR24, 0x3 ;  /* 0x000000180f0f7291 */ /* 0x000fe4000f8e183f */
[----:B------:R-:W-:Y:S02]  /*1770*/  ULOP3.LUT UR17, UR7, 0x10000, URZ, 0xfc, !UPT ;  /* 0x0001000007117892 */ /* 0x000fe4000f8efc3f */
[----:B------:R-:W-:-:S12]  /*1780*/  ULOP3.LUT UR18, UR8, 0x10000, URZ, 0xfc, !UPT ;  /* 0x0001000008127892 */ /* 0x000fd8000f8efc3f */
.L_x_106:
[----:B------:R-:W-:Y:S01]  /*1790*/  SHF.L.U32 R14, R87, 0x1f, RZ ;  /* 0x0000001f570e7819 */ /* 0x000fe200000006ff */
[----:B------:R-:W0:Y:S01]  /*17a0*/  LDC R15, c[0x0][0x28c] ;  /* 0x0000a300ff0f7b82 */ /* 0x000e220000000800 */
[----:B------:R-:W-:Y:S01]  /*17b0*/  UMOV UR6, URZ ;  /* 0x0000003f00067c82 */ /* 0x000fe20008000000 */
[----:B------:R-:W-:Y:S01]  /*17c0*/  UMOV UR19, UR5 ;  /* 0x0000000500137c82 */ /* 0x000fe20008000000 */
[----:B-1----:R-:W1:Y:S01]  /*17d0*/  SYNCS.PHASECHK.TRANS64.TRYWAIT P0, [UR15+-0x8], R14 ;  /* 0xfffff80eff0075a7 */ /* 0x002e62000800014f */
[----:B0-----:R-:W-:Y:S01]  /*17e0*/  ISETP.GE.AND P1, PT, R15, 0x1, PT ;  /* 0x000000010f00780c */ /* 0x001fe20003f26270 */
[----:B-1234-:R-:W-:-:S12]  /*17f0*/  @!P0 BRA `(.L_x_16) ;  /* 0x0000005c00388947 */ /* 0x01efd80003800000 */
.L_x_152:
[----:B------:R-:W-:Y:S01]  /*1800*/  UMOV UR7, URZ ;  /* 0x0000003f00077c82 */ /* 0x000fe20008000000 */
[----:B------:R-:W-:Y:S01]  /*1810*/  UMOV UR8, URZ ;  /* 0x0000003f00087c82 */ /* 0x000fe20008000000 */
[----:B------:R-:W-:Y:S02]  /*1820*/  CS2R R22, SRZ ;  /* 0x0000000000167805 */ /* 0x000fe4000001ff00 */
[----:B------:R-:W-:Y:S02]  /*1830*/  CS2R R56, SRZ ;  /* 0x0000000000387805 */ /* 0x000fe4000001ff00 */
[----:B------:R-:W-:Y:S02]  /*1840*/  CS2R R58, SRZ ;  /* 0x00000000003a7805 */ /* 0x000fe4000001ff00 */
[----:B------:R-:W-:Y:S02]  /*1850*/  CS2R R60, SRZ ;  /* 0x00000000003c7805 */ /* 0x000fe4000001ff00 */
[----:B------:R-:W-:-:S02]  /*1860*/  CS2R R62, SRZ ;  /* 0x00000000003e7805 */ /* 0x000fc4000001ff00 */
[----:B------:R-:W-:Y:S02]  /*1870*/  CS2R R64, SRZ ;  /* 0x0000000000407805 */ /* 0x000fe4000001ff00 */
        /* <DEDUP_REMOVED lines=9> */
[----:B------:R-:W-:Y:S01]  /*1910*/  CS2R R84, SRZ ;  /* 0x0000000000547805 */ /* 0x000fe2000001ff00 */
[----:B------:R-:W-:Y:S01]  /*1920*/  IMAD.U32 R17, RZ, RZ, UR4 ;  /* 0x00000004ff117e24 */ /* 0x000fe2000f8e00ff */
        /* <DEDUP_REMOVED lines=15> */
[----:B------:R-:W-:Y:S01]  /*1a20*/  CS2R R54, SRZ ;  /* 0x0000000000367805 */ /* 0x000fe2000001ff00 */
[----:B------:R-:W-:Y:S06]  /*1a30*/  @!P1 BRA `(.L_x_17) ;  /* 0x0000000400589947 */ /* 0x000fec0003800000 */
[----:B------:R-:W-:-:S13]  /*1a40*/  ISETP.NE.AND P1, PT, R86, 0x3, PT ;  /* 0x000000035600780c */ /* 0x000fda0003f25270 */
[----:B------:R-:W-:Y:S05]  /*1a50*/  @!P1 BRA `(.L_x_18) ;  /* 0x0000000000049947 */ /* 0x000fea0003800000 */
[----:B------:R-:W-:Y:S01]  /*1a60*/  BPT.TRAP 0x1 ;  /* 0x000000040000795c */ /* 0x000fe20000300000 */
.L_x_18:
[----:B------:R-:W-:Y:S01]  /*1a70*/  ULEA UR6, UR5, UR12, 0x3 ;  /* 0x0000000c05067291 */ /* 0x000fe2000f8e183f */
[----:B0-----:R-:W-:-:S05]  /*1a80*/  IMAD.U32 R14, RZ, RZ, UR4 ;  /* 0x00000004ff0e7e24 */ /* 0x001fca000f8e00ff */
[----:B------:R-:W-:-:S04]  /*1a90*/  SHF.L.U32 R14, R14, 0x1f, RZ ;  /* 0x0000001f0e0e7819 */ /* 0x000fc800000006ff */
[----:B------:R0:W1:Y:S01]  /*1aa0*/  SYNCS.PHASECHK.TRANS64.TRYWAIT P0, [UR6], R14 ;  /* 0x0000000eff0075a7 */ /* 0x0000620008000146 */
[----:B------:R-:W-:Y:S05]  /*1ab0*/  @!P1 BRA `(.L_x_19) ;  /* 0x0000000000049947 */ /* 0x000fea0003800000 */
[----:B------:R-:W-:Y:S01]  /*1ac0*/  BPT.TRAP 0x1 ;  /* 0x000000040000795c */ /* 0x000fe20000300000 */
.L_x_19:
[----:B-1----:R-:W-:Y:S05]  /*1ad0*/  @P0 BRA `(.L_x_20) ;  /* 0x0000000000080947 */ /* 0x002fea0003800000 */
[----:B------:R-:W1:Y:S02]  /*1ae0*/  SYNCS.PHASECHK.TRANS64.TRYWAIT P0, [UR6], R14 ;  /* 0x0000000eff0075a7 */ /* 0x000e640008000146 */
[----:B-1----:R-:W-:Y:S05]  /*1af0*/  @!P0 BRA `(.L_x_21) ;  /* 0x0000005800908947 */ /* 0x002fea0003800000 */
.L_x_20:
[----:B------:R-:W-:Y:S01]  /*1b00*/  ULEA UR8, UR5, UR18, 0x8 ;  /* 0x0000001205087291 */ /* 0x000fe2000f8e403f */
[----:B------:R-:W-:Y:S01]  /*1b10*/  WARPGROUP.ARRIVE ;  /* 0x00000000000079c5 */ /* 0x000fe20000000000 */
[----:B------:R-:W-:Y:S01]  /*1b20*/  ULEA UR10, UR5, UR17, 0x8 ;  /* 0x00000011050a7291 */ /* 0x000fe2000f8e403f */
[----:B------:R-:W-:Y:S01]  /*1b30*/  CS2R R22, SRZ ;  /* 0x0000000000167805 */ /* 0x000fe2000001ff00 */
[----:B------:R-:W-:Y:S01]  /*1b40*/  UMOV UR9, 0x80000020 ;  /* 0x8000002000097882 */ /* 0x000fe20000000000 */
[----:B------:R-:W-:Y:S01]  /*1b50*/  UMOV UR11, 0x80000020 ;  /* 0x80000020000b7882 */ /* 0x000fe20000000000 */
[----:B------:R-:W-:Y:S01]  /*1b60*/  ULDC UR7, c[0x0][0x50c] ;  /* 0x0001430000077ab9 */ /* 0x000fe20000000800 */
[----:B------:R-:W-:Y:S01]  /*1b70*/  UMOV UR6, 0x2 ;  /* 0x0000000200067882 */ /* 0x000fe20000000000 */
[----:B------:R-:W-:Y:S01]  /*1b80*/  UISETP.NE.AND UP0, UPT, UR7, 0x2, UPT ;  /* 0x000000020700788c */ /* 0x000fe2000bf05270 */
[----:B------:R-:W-:Y:S02]  /*1b90*/  CS2R R56, SRZ ;  /* 0x0000000000387805 */ /* 0x000fe4000001ff00 */
[----:B------:R-:W-:Y:S01]  /*1ba0*/  CS2R R58, SRZ ;  /* 0x00000000003a7805 */ /* 0x000fe2000001ff00 */
[----:B------:R-:W-:Y:S01]  /*1bb0*/  QGMMA.64x64x32.F32.E5M2.E4M3 R24, gdesc[UR8], RZ, !UPT ;  /* 0x00e00000081879f3 */ /* 0x000fe2000c7018ff */
[----:B------:R-:W-:Y:S01]  /*1bc0*/  USEL UR7, URZ, 0x1, UP0 ;  /* 0x000000013f077887 */ /* 0x000fe20008000000 */
[----:B------:R-:W-:Y:S01]  /*1bd0*/  CS2R R60, SRZ ;  /* 0x00000000003c7805 */ /* 0x000fe2000001ff00 */
[----:B------:R-:W-:Y:S01]  /*1be0*/  UIADD3 UR8, UR8, 0x2, URZ ;  /* 0x0000000208087890 */ /* 0x000fe2000fffe03f */
[----:B------:R-:W-:Y:S01]  /*1bf0*/  CS2R R62, SRZ ;  /* 0x00000000003e7805 */ /* 0x000fe2000001ff00 */
[----:B------:R-:W-:Y:S01]  /*1c00*/  UIADD3 UR10, UR10, 0x2, URZ ;  /* 0x000000020a0a7890 */ /* 0x000fe2000fffe03f */
[----:B------:R-:W-:-:S02]  /*1c10*/  CS2R R64, SRZ ;  /* 0x0000000000407805 */ /* 0x000fc4000001ff00 */
[----:B------:R-:W-:Y:S01]  /*1c20*/  ISETP.NE.AND P0, PT, RZ, UR7, PT ;  /* 0x00000007ff007c0c */ /* 0x000fe2000bf05270 */
[----:B------:R-:W-:Y:S01]  /*1c30*/  UMOV UR9, 0x80000020 ;  /* 0x8000002000097882 */ /* 0x000fe20000000000 */
[----:B------:R-:W-:Y:S01]  /*1c40*/  UMOV UR11, 0x80000020 ;  /* 0x80000020000b7882 */ /* 0x000fe20000000000 */
        /* <DEDUP_REMOVED lines=10> */
[----:B------:R-:W-:Y:S01]  /*1cf0*/  QGMMA.64x64x32.F32.E5M2.E4M3 R24, gdesc[UR8], R24, gsb0 ;  /* 0x00e00000081879f3 */ /* 0x000fe20008001818 */
[----:B------:R-:W-:Y:S05]  /*1d00*/  @!P0 BRA `(.L_x_22) ;  /* 0x0000000000888947 */ /* 0x000fea0003800000 */
[----:B------:R-:W-:Y:S02]  /*1d10*/  WARPGROUP.DEPBAR.LE gsb0, 0x0 ;  /* 0x00008000000079c5 */ /* 0x000fe40000010000 */
[----:B------:R-:W-:-:S01]  /*1d20*/  FADD R85, RZ, R24 ;  /* 0x00000018ff557221 */ /* 0x000fc20000000000 */
[----:B------:R-:W-:Y:S01]  /*1d30*/  FADD R84, RZ, R25 ;  /* 0x00000019ff547221 */ /* 0x000fe20000000000 */
        /* <DEDUP_REMOVED lines=30> */
[----:B------:R-:W-:-:S06]  /*1f20*/  UMOV UR6, URZ ;  /* 0x0000003f00067c82 */ /* 0x000fcc0008000000 */
.L_x_22:
[----:B------:R-:W-:-:S04]  /*1f30*/  UIADD3 UR19, UR5, 0x1, URZ ;  /* 0x0000000105137890 */ /* 0x000fc8000fffe03f */
[----:B------:R-:W-:-:S04]  /*1f40*/  UISETP.NE.AND UP0, UPT, UR19, 0x1c, UPT ;  /* 0x0000001c1300788c */ /* 0x000fc8000bf05270 */
[----:B------:R-:W-:Y:S02]  /*1f50*/  USEL UR8, URZ, 0x1, UP0 ;  /* 0x000000013f087887 */ /* 0x000fe40008000000 */
[----:B------:R-:W-:Y:S02]  /*1f60*/  USEL UR19, UR19, URZ, UP0 ;  /* 0x0000003f13137287 */ /* 0x000fe40008000000 */
[----:B------:R-:W-:-:S06]  /*1f70*/  ULOP3.LUT UR8, UR4, UR8, URZ, 0x3c, !UPT ;  /* 0x0000000804087292 */ /* 0x000fcc000f8e3c3f */
[----:B------:R-:W-:Y:S01]  /*1f80*/  IMAD.U32 R17, RZ, RZ, UR8 ;  /* 0x00000008ff117e24 */ /* 0x000fe2000f8e00ff */
[----:B------:R-:W-:-:S06]  /*1f90*/  UMOV UR8, 0x1 ;  /* 0x0000000100087882 */ /* 0x000fcc0000000000 */
.L_x_17:
[----:B------:R-:W-:-:S06]  /*1fa0*/  UISETP.GE.AND UP0, UPT, UR14, 0x1, UPT ;  /* 0x000000010e00788c */ /* 0x000fcc000bf06270 */
[----:B------:R-:W-:-:S13]  /*1fb0*/  PLOP3.LUT P0, PT, PT, PT, UP0, 0x80, 0x0 ;  /* 0x000000000000781c */ /* 0x000fda0003f0f008 */
[----:B------:R-:W-:Y:S05]  /*1fc0*/  @!P0 BRA `(.L_x_23) ;  /* 0x0000000400648947 */ /* 0x000fea0003800000 */
[----:B01----:R-:W-:Y:S01]  /*1fd0*/  IMAD.U32 R14, RZ, RZ, UR14 ;  /* 0x0000000eff0e7e24 */ /* 0x003fe2000f8e00ff */
[----:B------:R-:W-:Y:S01]  /*1fe0*/  UMOV UR22, UR5 ;  /* 0x0000000500167c82 */ /* 0x000fe20008000000 */
[----:B------:R-:W-:-:S05]  /*1ff0*/  ULDC UR26, c[0x0][0x50c] ;  /* 0x00014300001a7ab9 */ /* 0x000fca0000000800 */
.L_x_31:
[----:B------:R-:W-:-:S13]  /*2000*/  ISETP.NE.AND P1, PT, R86, 0x3, PT ;  /* 0x000000035600780c */ /* 0x000fda0003f25270 */
[----:B01----:R-:W-:Y:S05]  /*2010*/  @!P1 BRA `(.L_x_24) ;  /* 0x0000000000049947 */ /* 0x003fea0003800000 */
[----:B------:R-:W-:Y:S01]  /*2020*/  BPT.TRAP 0x1 ;  /* 0x000000040000795c */ /* 0x000fe20000300000 */
.L_x_24:
[----:B------:R-:W-:Y:S01]  /*2030*/  ULEA UR9, UR19, UR12, 0x3 ;  /* 0x0000000c13097291 */ /* 0x000fe2000f8e183f */
[----:B------:R-:W-:-:S08]  /*2040*/  SHF.L.U32 R15, R17, 0x1f, RZ ;  /* 0x0000001f110f7819 */ /* 0x000fd000000006ff */
[----:B------:R0:W1:Y:S01]  /*2050*/  SYNCS.PHASECHK.TRANS64.TRYWAIT P0, [UR9], R15 ;  /* 0x0000000fff0075a7 */ /* 0x0000620008000149 */
[----:B------:R-:W-:Y:S05]  /*2060*/  @!P1 BRA `(.L_x_25) ;  /* 0x0000000000049947 */ /* 0x000fea0003800000 */
[----:B------:R-:W-:Y:S01]  /*2070*/  BPT.TRAP 0x1 ;  /* 0x000000040000795c */ /* 0x000fe20000300000 */
.L_x_25:
[----:B-1----:R-:W-:Y:S05]  /*2080*/  @P0 BRA `(.L_x_26) ;  /* 0x0000000000080947 */ /* 0x002fea0003800000 */
[----:B------:R-:W1:Y:S02]  /*2090*/  SYNCS.PHASECHK.TRANS64.TRYWAIT P0, [UR9], R15 ;  /* 0x0000000fff0075a7 */ /* 0x000e640008000149 */
[----:B-1----:R-:W-:Y:S05]  /*20a0*/  @!P0 BRA `(.L_x_27) ;  /* 0x00000054003c8947 */ /* 0x002fea0003800000 */
.L_x_26:
[----:B------:R-:W-:Y:S01]  /*20b0*/  UISETP.NE.AND UP0, UPT, UR7, URZ, UPT ;  /* 0x0000003f0700728c */ /* 0x000fe2000bf05270 */
[----:B------:R-:W-:Y:S01]  /*20c0*/  WARPGROUP.ARRIVE ;  /* 0x00000000000079c5 */ /* 0x000fe20000000000 */
[----:B------:R-:W-:Y:S02]  /*20d0*/  ULEA UR10, UR19, UR17, 0x8 ;  /* 0x00000011130a7291 */ /* 0x000fe4000f8e403f */
[----:B------:R-:W-:Y:S01]  /*20e0*/  USEL UR8, UR8, URZ, !UP0 ;  /* 0x0000003f08087287 */ /* 0x000fe2000c000000 */
[----:B------:R-:W-:Y:S01]  /*20f0*/  UMOV UR9, 0x80000020 ;  /* 0x8000002000097882 */ /* 0x000fe20000000000 */
[----:B------:R-:W-:Y:S02]  /*2100*/  UMOV UR11, 0x80000020 ;  /* 0x80000020000b7882 */ /* 0x000fe40000000000 */
[----:B------:R-:W-:Y:S02]  /*2110*/  UISETP.NE.U32.AND UP0, UPT, UR8, URZ, UPT ;  /* 0x0000003f0800728c */ /* 0x000fe4000bf05070 */
[----:B------:R-:W-:-:S02]  /*2120*/  ULEA UR8, UR19, UR18, 0x8 ;  /* 0x0000001213087291 */ /* 0x000fc4000f8e403f */
[----:B------:R-:W-:-:S07]  /*2130*/  UIADD3 UR6, UR6, 0x2, URZ ;  /* 0x0000000206067890 */ /* 0x000fce000fffe03f */
[----:B------:R-:W-:Y:S01]  /*2140*/  QGMMA.64x64x32.F32.E5M2.E4M3 R24, gdesc[UR8], R24, UP0 ;  /* 0x00e00000081879f3 */ /* 0x000fe2000bf01818 */
[----:B------:R-:W-:Y:S02]  /*2150*/  UIADD3 UR8, UR8, 0x2, URZ ;  /* 0x0000000208087890 */ /* 0x000fe4000fffe03f */
[----:B------:R-:W-:Y:S01]  /*2160*/  UIADD3 UR10, UR10, 0x2, URZ ;  /* 0x000000020a0a7890 */ /* 0x000fe2000fffe03f */
[----:B------:R-:W-:Y:S01]  /*2170*/  UMOV UR9, 0x80000020 ;  /* 0x8000002000097882 */ /* 0x000fe20000000000 */
[----:B------:R-:W-:Y:S01]  /*2180*/  UMOV UR11, 0x80000020 ;  /* 0x80000020000b7882 */ /* 0x000fe20000000000 */
[----:B------:R-:W-:-:S04]  /*2190*/  UISETP.NE.AND UP0, UPT, UR6, UR26, UPT ;  /* 0x0000001a0600728c */ /* 0x000fc8000bf05270 */
[----:B------:R-:W-:-:S06]  /*21a0*/  USEL UR7, URZ, 0x1, UP0 ;  /* 0x000000013f077887 */ /* 0x000fcc0008000000 */
[----:B------:R-:W-:Y:S01]  /*21b0*/  ISETP.NE.AND P0, PT, RZ, UR7, PT ;  /* 0x00000007ff007c0c */ /* 0x000fe2000bf05270 */
[----:B------:R-:W-:Y:S03]  /*21c0*/  QGMMA.64x64x32.F32.E5M2.E4M3 R24, gdesc[UR8], R24, gsb0 ;  /* 0x00e00000081879f3 */ /* 0x000fe60008001818 */
[----:B------:R-:W-:-:S09]  /*21d0*/  WARPGROUP.DEPBAR.LE gsb0, 0x1 ;  /* 0x00008000000079c5 */ /* 0x000fd20000010100 */
[----:B------:R-:W-:Y:S05]  /*21e0*/  @!P0 BRA `(.L_x_28) ;  /* 0x0000000000888947 */ /* 0x000fea0003800000 */
[----:B------:R-:W-:Y:S02]  /*21f0*/  WARPGROUP.DEPBAR.LE gsb0, 0x0 ;  /* 0x00008000000079c5 */ /* 0x000fe40000010000 */
[----:B------:R-:W-:-:S01]  /*2200*/  FADD R85, R24, R85 ;  /* 0x0000005518557221 */ /* 0x000fc20000000000 */
[----:B------:R-:W-:Y:S01]  /*2210*/  FADD R84, R25, R84 ;  /* 0x0000005419547221 */ /* 0x000fe20000000000 */
        /* <DEDUP_REMOVED lines=30> */
[----:B------:R-:W-:-:S06]  /*2400*/  UMOV UR6, URZ ;  /* 0x0000003f00067c82 */ /* 0x000fcc0008000000 */
.L_x_28:
[----:B------:R-:W-:Y:S05]  /*2410*/  @!P1 BRA `(.L_x_29) ;  /* 0x0000000000049947 */ /* 0x000fea0003800000 */
[----:B------:R-:W-:Y:S01]  /*2420*/  BPT.TRAP 0x1 ;  /* 0x000000040000795c */ /* 0x000fe20000300000 */
.L_x_29:
[----:B------:R-:W-:Y:S01]  /*2430*/  ULEA UR8, UR22, UR12, 0x3 ;  /* 0x0000000c16087291 */ /* 0x000fe2000f8e183f */
[----:B------:R-:W-:-:S03]  /*2440*/  ISETP.GT.U32.AND P0, PT, R7, 0x1, PT ;  /* 0x000000010700780c */ /* 0x000fc60003f04070 */
[----:B------:R-:W-:-:S04]  /*2450*/  UIADD3 UR8, UR8, 0xe0, URZ ;  /* 0x000000e008087890 */ /* 0x000fc8000fffe03f */
[----:B------:R-:W-:-:S09]  /*2460*/  UPRMT UR8, URZ, 0x654, UR8 ;  /* 0x000006543f087896 */ /* 0x000fd20008000008 */
[----:B------:R-:W-:Y:S01]  /*2470*/  SYNCS.ARRIVE.TRANS64.RED.A1T0 RZ, [UR8], RZ ;  /* 0x000000ffffff79a7 */ /* 0x000fe20008100408 */
[----:B------:R-:W-:Y:S05]  /*2480*/  @P0 BRA `(.L_x_30) ;  /* 0x0000000000040947 */ /* 0x000fea0003800000 */
[----:B------:R-:W-:Y:S01]  /*2490*/  BPT.TRAP 0x1 ;  /* 0x000000040000795c */ /* 0x000fe20000300000 */
.L_x_30:
[----:B------:R-:W-:Y:S01]  /*24a0*/  UIADD3 UR19, UR19, 0x1, URZ ;  /* 0x0000000113137890 */ /* 0x000fe2000fffe03f */
[C---:B------:R-:W-:Y:S01]  /*24b0*/  ISETP.GT.AND P0, PT, R14.reuse, 0x1, PT ;  /* 0x000000010e00780c */ /* 0x040fe20003f04270 */
[----:B------:R-:W-:Y:S01]  /*24c0*/  UIADD3 UR22, UR22, 0x1, URZ ;  /* 0x0000000116167890 */ /* 0x000fe2000fffe03f */
[----:B------:R-:W-:Y:S01]  /*24d0*/  VIADD R14, R14, 0xffffffff ;  /* 0xffffffff0e0e7836 */ /* 0x000fe20000000000 */
[----:B------:R-:W-:Y:S02]  /*24e0*/  UISETP.NE.AND UP0, UPT, UR19, 0x1c, UPT ;  /* 0x0000001c1300788c */ /* 0x000fe4000bf05270 */
[----:B------:R-:W-:Y:S02]  /*24f0*/  UISETP.NE.AND UP1, UPT, UR22, 0x1c, UPT ;  /* 0x0000001c1600788c */ /* 0x000fe4000bf25270 */
[----:B------:R-:W-:Y:S02]  /*2500*/  USEL UR8, URZ, 0x1, UP0 ;  /* 0x000000013f087887 */ /* 0x000fe40008000000 */
[----:B------:R-:W-:-:S02]  /*2510*/  USEL UR19, UR19, URZ, UP0 ;  /* 0x0000003f13137287 */ /* 0x000fc40008000000 */
[----:B------:R-:W-:Y:S02]  /*2520*/  USEL UR22, UR22, URZ, UP1 ;  /* 0x0000003f16167287 */ /* 0x000fe40008800000 */
[----:B------:R-:W-:Y:S01]  /*2530*/  LOP3.LUT R17, R17, UR8, RZ, 0x3c, !PT ;  /* 0x0000000811117c12 */ /* 0x000fe2000f8e3cff */
[----:B------:R-:W-:Y:S01]  /*2540*/  UMOV UR8, 0x1 ;  /* 0x0000000100087882 */ /* 0x000fe20000000000 */
[----:B------:R-:W-:Y:S08]  /*2550*/  @P0 BRA `(.L_x_31) ;  /* 0xfffffff800a80947 */ /* 0x000ff0000383ffff */
.L_x_23:
[----:B------:R-:W-:Y:S01]  /*2560*/  UISETP.NE.AND UP0, UPT, UR6, URZ, UPT ;  /* 0x0000003f0600728c */ /* 0x000fe2000bf05270 */
[----:B01----:R-:W0:Y:S01]  /*2570*/  LDC R14, c[0x0][0x28c] ;  /* 0x0000a300ff0e7b82 */ /* 0x003e220000000800 */
[----:B------:R-:W-:Y:S02]  /*2580*/  IMAD.U32 R15, RZ, RZ, UR25 ;  /* 0x00000019ff0f7e24 */ /* 0x000fe4000f8e00ff */
[----:B------:R-:W-:-:S06]  /*2590*/  USEL UR6, URZ, 0x1, !UP0 ;  /* 0x000000013f067887 */ /* 0x000fcc000c000000 */
[----:B------:R-:W-:-:S13]  /*25a0*/  ISETP.NE.AND P0, PT, RZ, UR6, PT ;  /* 0x00000006ff007c0c */ /* 0x000fda000bf05270 */
[----:B------:R-:W-:Y:S05]  /*25b0*/  @!P0 BRA `(.L_x_32) ;  /* 0x0000000000848947 */ /* 0x000fea0003800000 */
[----:B------:R-:W-:Y:S02]  /*25c0*/  WARPGROUP.DEPBAR.LE gsb0, 0x0 ;  /* 0x00008000000079c5 */ /* 0x000fe40000010000 */
[----:B------:R-:W-:Y:S01]  /*25d0*/  FADD R85, R24, R85 ;  /* 0x0000005518557221 */ /* 0x000fe20000000000 */
        /* <DEDUP_REMOVED lines=30> */
[----:B------:R-:W-:-:S07]  /*27c0*/  FADD R22, R22, R55 ;  /* 0x0000003716167221 */ /* 0x000fce0000000000 */
.L_x_32:
[----:B0-----:R-:W-:Y:S01]  /*27d0*/  ISETP.GE.AND P0, PT, R14, 0x1, PT ;  /* 0x000000010e00780c */ /* 0x001fe20003f06270 */
[----:B------:R0:W-:Y:S01]  /*27e0*/  SYNCS.ARRIVE.TRANS64.A1T0 RZ, [R15+UR24], RZ ;  /* 0x000000ff0fff79a7 */ /* 0x0001e20008100018 */
[----:B------:R-:W-:-:S11]  /*27f0*/  WARPGROUP.DEPBAR.LE gsb0, 0x0 ;  /* 0x00008000000079c5 */ /* 0x000fd60000010000 */
[----:B------:R-:W-:Y:S05]  /*2800*/  @!P0 BRA `(.L_x_33) ;  /* 0x0000000000388947 */ /* 0x000fea0003800000 */
[----:B------:R-:W-:-:S13]  /*2810*/  ISETP.NE.AND P0, PT, R86, 0x3, PT ;  /* 0x000000035600780c */ /* 0x000fda0003f05270 */
[----:B------:R-:W-:Y:S05]  /*2820*/  @!P0 BRA `(.L_x_34) ;  /* 0x0000000000048947 */ /* 0x000fea0003800000 */
[----:B------:R-:W-:Y:S01]  /*2830*/  BPT.TRAP 0x1 ;  /* 0x000000040000795c */ /* 0x000fe20000300000 */
.L_x_34:
[----:B------:R-:W-:Y:S01]  /*2840*/  UIADD3 UR8, UR14, UR5, URZ ;  /* 0x000000050e087290 */ /* 0x000fe2000fffe03f */
[----:B------:R-:W-:-:S03]  /*2850*/  ISETP.GT.U32.AND P0, PT, R7, 0x1, PT ;  /* 0x000000010700780c */ /* 0x000fc60003f04070 */
[----:B------:R-:W-:-:S04]  /*2860*/  USHF.R.U32.HI UR6, URZ, 0x2, UR8 ;  /* 0x000000023f067899 */ /* 0x000fc80008011608 */
[----:B------:R-:W-:-:S04]  /*2870*/  UIMAD.WIDE.U32 UR6, UR6, 0x24924925, URZ ;  /* 0x24924925060678a5 */ /* 0x000fc8000f8e003f */
[----:B------:R-:W-:-:S04]  /*2880*/  UIMAD UR6, UR7, -0x1c, UR8 ;  /* 0xffffffe4070678a4 */ /* 0x000fc8000f8e0208 */
[----:B------:R-:W-:-:S04]  /*2890*/  ULEA UR6, UR6, UR12, 0x3 ;  /* 0x0000000c06067291 */ /* 0x000fc8000f8e183f */
[----:B------:R-:W-:-:S04]  /*28a0*/  UIADD3 UR6, UR6, 0xe0, URZ ;  /* 0x000000e006067890 */ /* 0x000fc8000fffe03f */
[----:B------:R-:W-:-:S09]  /*28b0*/  UPRMT UR6, URZ, 0x654, UR6 ;  /* 0x000006543f067896 */ /* 0x000fd20008000006 */
[----:B------:R-:W-:Y:S01]  /*28c0*/  SYNCS.ARRIVE.TRANS64.RED.A1T0 RZ, [UR6], RZ ;  /* 0x000000ffffff79a7 */ /* 0x000fe20008100406 */
[----:B------:R-:W-:Y:S05]  /*28d0*/  @P0 BRA `(.L_x_33) ;  /* 0x0000000000040947 */ /* 0x000fea0003800000 */
[----:B------:R-:W-:Y:S01]  /*28e0*/  BPT.TRAP 0x1 ;  /* 0x000000040000795c */ /* 0x000fe20000300000 */
.L_x_33:
[----:B------:R-:W-:Y:S01]  /*28f0*/  SHF.L.U32 R14, R87, 0x1f, RZ ;  /* 0x0000001f570e7819 */ /* 0x000fe200000006ff */
[----:B------:R-:W-:Y:S01]  /*2900*/  UIADD3 UR5, UR23, UR5, URZ ;  /* 0x0000000517057290 */ /* 0x000fe2000fffe03f */
[----:B------:R-:W1:Y:S01]  /*2910*/  LDC R29, c[0x0][0x288] ;  /* 0x0000a200ff1d7b82 */ /* 0x000e620000000800 */
[----:B------:R-:W-:Y:S01]  /*2920*/  UISETP.GE.U32.AND UP1, UPT, UR23, 0x1c, UPT ;  /* 0x0000001c1700788c */ /* 0x000fe2000bf26070 */
[----:B------:R-:W-:Y:S01]  /*2930*/  IMAD.SHL.U32 R20, R18, 0x2, RZ ;  /* 0x0000000212147824 */ /* 0x000fe200078e00ff */
[----:B------:R-:W-:Y:S02]  /*2940*/  UISETP.GT.U32.AND UP0, UPT, UR5, 0x1b, UPT ;  /* 0x0000001b0500788c */ /* 0x000fe4000bf04070 */
[----:B------:R-:W-:Y:S02]  /*2950*/  USHF.R.U32.HI UR6, URZ, 0x2, UR5 ;  /* 0x000000023f067899 */ /* 0x000fe40008011605 */
[----:B------:R-:W-:Y:S01]  /*2960*/  UISETP.LT.U32.AND UP0, UPT, UR23, 0x1c, UP0 ;  /* 0x0000001c1700788c */ /* 0x000fe20008701070 */
[----:B------:R-:W2:Y:S01]  /*2970*/  SYNCS.PHASECHK.TRANS64.TRYWAIT P0, [UR15+0x8], R14 ;  /* 0x0000080eff0075a7 */ /* 0x000ea2000800014f */
[----:B------:R-:W-:Y:S01]  /*2980*/  UIMAD.WIDE.U32 UR6, UR6, 0x24924925, URZ ;  /* 0x24924925060678a5 */ /* 0x000fe2000f8e003f */
[----:B------:R-:W-:Y:S01]  /*2990*/  SHF.R.S32.HI R21, RZ, 0x1f, R20 ;  /* 0x0000001fff157819 */ /* 0x000fe20000011414 */
[----:B------:R-:W-:-:S02]  /*29a0*/  USEL UR8, URZ, 0x1, !UP0 ;  /* 0x000000013f087887 */ /* 0x000fc4000c000000 */
[----:B------:R-:W-:Y:S02]  /*29b0*/  UIMAD UR5, UR7, -0x1c, UR5 ;  /* 0xffffffe4070578a4 */ /* 0x000fe4000f8e0205 */
[----:B------:R-:W-:-:S04]  /*29c0*/  ULOP3.LUT UR4, UR4, UR8, URZ, 0x3c, !UPT ;  /* 0x0000000804047292 */ /* 0x000fc8000f8e3c3f */
[----:B------:R-:W-:Y:S01]  /*29d0*/  @UP1 ULOP3.LUT UR4, UR4, 0x1, UR7, 0x78, !UPT ;  /* 0x0000000104041892 */ /* 0x000fe2000f8e7807 */
[----:B-12---:R-:W-:Y:S11]  /*29e0*/  @!P0 BRA `(.L_x_35) ;  /* 0x0000004c00048947 */ /* 0x006ff60003800000 */
.L_x_153:
[----:B------:R-:W-:Y:S01]  /*29f0*/  IMAD.SHL.U32 R31, R4, 0x40, RZ ;  /* 0x00000040041f7824 */ /* 0x000fe200078e00ff */
[----:B------:R-:W-:Y:S01]  /*2a00*/  ULDC UR8, c[0x0][0x284] ;  /* 0x0000a10000087ab9 */ /* 0x000fe20000000800 */
[----:B------:R-:W-:Y:S01]  /*2a10*/  IMAD.SHL.U32 R4, R6, 0x40, RZ ;  /* 0x0000004006047824 */ /* 0x000fe200078e00ff */
[----:B------:R-:W-:Y:S01]  /*2a20*/  SHF.R.S32.HI R30, RZ, 0x1f, R5 ;  /* 0x0000001fff1e7819 */ /* 0x000fe20000011405 */
[----:B------:R-:W-:Y:S01]  /*2a30*/  ULDC.64 UR6, c[0x0][0x5d0] ;  /* 0x0001740000067ab9 */ /* 0x000fe20000000a00 */
[----:B------:R-:W-:Y:S01]  /*2a40*/  SHF.R.S32.HI R28, RZ, 0x1f, R31 ;  /* 0x0000001fff1c7819 */ /* 0x000fe2000001141f */
[----:B0-----:R-:W-:Y:S01]  /*2a50*/  IMAD.WIDE.U32 R14, R5, UR6, R20 ;  /* 0x00000006050e7c25 */ /* 0x001fe2000f8e0014 */
[----:B------:R-:W-:-:S03]  /*2a60*/  ISETP.GE.AND P0, PT, R4, UR8, PT ;  /* 0x0000000804007c0c */ /* 0x000fc6000bf06270 */
[----:B------:R-:W-:Y:S01]  /*2a70*/  IMAD R16, R30, UR6, RZ ;  /* 0x000000061e107c24 */ /* 0x000fe2000f8e02ff */
[C---:B------:R-:W-:Y:S02]  /*2a80*/  ISETP.GE.OR P0, PT, R31.reuse, R29, P0 ;  /* 0x0000001d1f00720c */ /* 0x040fe40000706670 */
[----:B------:R-:W-:Y:S01]  /*2a90*/  IADD3 R14, P1, R31, R14, RZ ;  /* 0x0000000e1f0e7210 */ /* 0x000fe20007f3e0ff */
[----:B------:R-:W-:-:S05]  /*2aa0*/  IMAD R17, R5, UR7, R16 ;  /* 0x0000000705117c24 */ /* 0x000fca000f8e0210 */
[----:B------:R-:W-:-:S05]  /*2ab0*/  IADD3.X R15, R28, R15, R17, P1, !PT ;  /* 0x0000000f1c0f7210 */ /* 0x000fca0000ffe411 */
[----:B------:R-:W-:Y:S05]  /*2ac0*/  @P0 BRA `(.L_x_36) ;  /* 0x0000002400a80947 */ /* 0x000fea0003800000 */
[----:B------:R-:W0:Y:S01]  /*2ad0*/  LDC.64 R24, c[0x0][0x5c8] ;  /* 0x00017200ff187b82 */ /* 0x000e220000000a00 */
[----:B------:R-:W-:Y:S01]  /*2ae0*/  IMAD.WIDE R26, R6, 0x40, R10 ;  /* 0x00000040061a7825 */ /* 0x000fe200078e020a */
[----:B------:R-:W-:Y:S01]  /*2af0*/  ULDC.64 UR6, c[0x0][0x5c0] ;  /* 0x0001700000067ab9 */ /* 0x000fe20000000a00 */
[----:B------:R-:W-:Y:S02]  /*2b00*/  BSSY B0, `(.L_x_36) ;  /* 0x0000266000007945 */ /* 0x000fe40003800000 */
[-C--:B0-----:R-:W-:Y:S02]  /*2b10*/  IMAD R6, R27, R24.reuse, RZ ;  /* 0x000000181b067224 */ /* 0x081fe400078e02ff */
[----:B------:R-:W-:-:S04]  /*2b20*/  IMAD.WIDE.U32 R14, R26, R24, R14 ;  /* 0x000000181a0e7225 */ /* 0x000fc800078e000e */
[----:B------:R-:W-:Y:S01]  /*2b30*/  IMAD R17, R26, R25, R6 ;  /* 0x000000191a117224 */ /* 0x000fe200078e0206 */
[----:B------:R-:W-:Y:S02]  /*2b40*/  LEA R16, P0, R24, R14, 0x3 ;  /* 0x0000000e18107211 */ /* 0x000fe400078018ff */
[----:B------:R-:W-:Y:S01]  /*2b50*/  IADD3 R14, P1, R14, UR6, RZ ;  /* 0x000000060e0e7c10 */ /* 0x000fe2000ff3e0ff */
[----:B------:R-:W-:Y:S01]  /*2b60*/  IMAD.IADD R17, R15, 0x1, R17 ;  /* 0x000000010f117824 */ /* 0x000fe200078e0211 */
[----:B------:R-:W-:-:S04]  /*2b70*/  IADD3 R16, P2, R16, UR6, RZ ;  /* 0x0000000610107c10 */ /* 0x000fc8000ff5e0ff */
[----:B------:R-:W-:Y:S01]  /*2b80*/  LEA.HI.X R6, R24, R17, R25, 0x3, P0 ;  /* 0x0000001118067211 */ /* 0x000fe200000f1c19 */
[----:B------:R-:W-:Y:S01]  /*2b90*/  IMAD R24, R18, -0x2, R29 ;  /* 0xfffffffe12187824 */ /* 0x000fe200078e021d */
[----:B-----5:R-:W-:Y:S02]  /*2ba0*/  FSETP.NEU.AND P0, PT, R13, RZ, PT ;  /* 0x000000ff0d00720b */ /* 0x020fe40003f0d000 */
[----:B------:R-:W-:Y:S01]  /*2bb0*/  IADD3.X R15, R17, UR7, RZ, P1, !PT ;  /* 0x00000007110f7c10 */ /* 0x000fe20008ffe4ff */
[----:B------:R-:W-:Y:S01]  /*2bc0*/  IMAD.IADD R24, R24, 0x1, -R31 ;  /* 0x0000000118187824 */ /* 0x000fe200078e0a1f */
[----:B------:R-:W-:Y:S01]  /*2bd0*/  IADD3.X R17, R6, UR7, RZ, P2, !PT ;  /* 0x0000000706117c10 */ /* 0x000fe200097fe4ff */
[----:B------:R-:W-:-:S08]  /*2be0*/  IMAD.IADD R6, R19, 0x1, -R4 ;  /* 0x0000000113067824 */ /* 0x000fd000078e0a04 */
[----:B------:R-:W-:Y:S05]  /*2bf0*/  @!P0 BRA `(.L_x_37) ;  /* 0x0000001c00188947 */ /* 0x000fea0003800000 */
[----:B------:R-:W-:Y:S01]  /*2c00*/  ULDC.64 UR6, c[0x0][0x5b8] ;  /* 0x00016e0000067ab9 */ /* 0x000fe20000000a00 */
[----:B------:R-:W-:Y:S01]  /*2c10*/  ULDC.64 UR8, c[0x0][0x5a8] ;  /* 0x00016a0000087ab9 */ /* 0x000fe20000000a00 */
[----:B------:R-:W-:Y:S01]  /*2c20*/  IMAD.WIDE.U32 R20, R5, UR6, R20 ;  /* 0x0000000605147c25 */ /* 0x000fe2000f8e0014 */
[----:B------:R-:W-:Y:S03]  /*2c30*/  BSSY B1, `(.L_x_38) ;  /* 0x0000010000017945 */ /* 0x000fe60003800000 */
[----:B------:R-:W-:Y:S01]  /*2c40*/  IMAD R4, R30, UR6, RZ ;  /* 0x000000061e047c24 */ /* 0x000fe2000f8e02ff */
[----:B------:R-:W-:-:S03]  /*2c50*/  IADD3 R20, P0, R31, R20, RZ ;  /* 0x000000141f147210 */ /* 0x000fc60007f1e0ff */
[----:B------:R-:W-:Y:S01]  /*2c60*/  IMAD R5, R5, UR7, R4 ;  /* 0x0000000705057c24 */ /* 0x000fe2000f8e0204 */
[----:B------:R-:W-:Y:S02]  /*2c70*/  ULDC.64 UR6, c[0x0][0x5b0] ;  /* 0x00016c0000067ab9 */ /* 0x000fe40000000a00 */
[----:B------:R-:W-:Y:S02]  /*2c80*/  IMAD R25, R27, UR6, RZ ;  /* 0x000000061b197c24 */ /* 0x000fe4000f8e02ff */
[----:B------:R-:W-:Y:S02]  /*2c90*/  IADD3.X R21, R28, R21, R5, P0, !PT ;  /* 0x000000151c157210 */ /* 0x000fe400007fe405 */
[----:B------:R-:W-:Y:S01]  /*2ca0*/  ISETP.GE.AND P0, PT, R24, 0x1, PT ;  /* 0x000000011800780c */ /* 0x000fe20003f06270 */
[C---:B------:R-:W-:Y:S02]  /*2cb0*/  IMAD R25, R26.reuse, UR7, R25 ;  /* 0x000000071a197c24 */ /* 0x040fe4000f8e0219 */
[----:B------:R-:W-:Y:S01]  /*2cc0*/  IMAD.WIDE.U32 R4, R26, UR6, R20 ;  /* 0x000000061a047c25 */ /* 0x000fe2000f8e0014 */
[----:B------:R-:W-:-:S02]  /*2cd0*/  ISETP.LT.OR P3, PT, R6, 0x1, !P0 ;  /* 0x000000010600780c */ /* 0x000fc40004761670 */
[----:B------:R-:W-:-:S04]  /*2ce0*/  IADD3 R4, P1, R4, UR8, RZ ;  /* 0x0000000804047c10 */ /* 0x000fc8000ff3e0ff */
[--C-:B------:R-:W-:Y:S02]  /*2cf0*/  IADD3.X R5, R5, UR9, R25.reuse, P1, !PT ;  /* 0x0000000905057c10 */ /* 0x100fe40008ffe419 */
[----:B------:R-:W-:-:S05]  /*2d00*/  PRMT R25, RZ, 0x7610, R25 ;  /* 0x00007610ff197816 */ /* 0x000fca0000000019 */
[----:B------:R-:W-:Y:S05]  /*2d10*/  @P3 BRA `(.L_x_39) ;  /* 0x0000000000043947 */ /* 0x000fea0003800000 */
[----:B------:R0:W5:Y:S02]  /*2d20*/  LDG.E.U8 R25, desc[UR20][R4.64] ;  /* 0x0000001404197981 */ /* 0x000164000c1e1100 */
.L_x_39:
[----:B------:R-:W-:Y:S05]  /*2d30*/  BSYNC B1 ;  /* 0x0000000000017941 */ /* 0x000fea0003800000 */
.L_x_38:
[----:B-----5:R-:W-:Y:S01]  /*2d40*/  LOP3.LUT R25, R25, 0xff, RZ, 0xc0, !PT ;  /* 0x000000ff19197812 */ /* 0x020fe200078ec0ff */
[----:B------:R-:W-:Y:S01]  /*2d50*/  BSSY B1, `(.L_x_40) ;  /* 0x000000c000017945 */ /* 0x000fe20003800000 */
[----:B------:R-:W-:Y:S02]  /*2d60*/  ISETP.GE.AND P1, PT, R24, 0x2, PT ;  /* 0x000000021800780c */ /* 0x000fe40003f26270 */
[----:B------:R-:W-:Y:S02]  /*2d70*/  F2FP.F16.E5M2.UNPACK_B R25, R25 ;  /* 0x00000019ff19723e */ /* 0x000fe400020004ff */
[----:B------:R-:W-:-:S03]  /*2d80*/  ISETP.LT.OR P2, PT, R6, 0x1, !P1 ;  /* 0x000000010600780c */ /* 0x000fc60004f41670 */
[----:B------:R-:W-:Y:S01]  /*2d90*/  HADD2.F32 R28, -RZ, R25.H0_H0 ;  /* 0x20000019ff1c7230 */ /* 0x000fe20000004100 */
[----:B------:R-:W-:-:S04]  /*2da0*/  PRMT R25, RZ, 0x7610, R25 ;  /* 0x00007610ff197816 */ /* 0x000fc80000000019 */
[----:B------:R-:W-:-:S04]  /*2db0*/  FMUL R28, R28, R13 ;  /* 0x0000000d1c1c7220 */ /* 0x000fc80000400000 */
[----:B------:R-:W-:-:S05]  /*2dc0*/  FFMA R28, R85, R12, R28 ;  /* 0x0000000c551c7223 */ /* 0x000fca000000001c */
[----:B------:R-:W-:-:S05]  /*2dd0*/  F2FP.SATFINITE.E5M2.F32.PACK_AB_MERGE_C R29, RZ, R28, RZ ;  /* 0x0000001cff1d723e */ /* 0x000fca00048060ff */
[----:B------:R1:W-:Y:S01]  /*2de0*/  @!P3 STG.E.U8 desc[UR20][R14.64], R29 ;  /* 0x0000001d0e00b986 */ /* 0x0003e2000c101114 */
[----:B------:R-:W-:Y:S05]  /*2df0*/  @P2 BRA `(.L_x_41) ;  /* 0x0000000000042947 */ /* 0x000fea0003800000 */
[----:B------:R2:W5:Y:S02]  /*2e00*/  LDG.E.U8 R25, desc[UR20][R4.64+0x1] ;  /* 0x0000011404197981 */ /* 0x000564000c1e1100 */
.L_x_41:
[----:B------:R-:W-:Y:S05]  /*2e10*/  BSYNC B1 ;  /* 0x0000000000017941 */ /* 0x000fea0003800000 */
.L_x_40:
[----:B-----5:R-:W-:Y:S01]  /*2e20*/  LOP3.LUT R25, R25, 0xff, RZ, 0xc0, !PT ;  /* 0x000000ff19197812 */ /* 0x020fe200078ec0ff */
[----:B------:R-:W-:Y:S01]  /*2e30*/  BSSY B1, `(.L_x_42) ;  /* 0x0000012000017945 */ /* 0x000fe20003800000 */
[----:B-1----:R-:W-:Y:S02]  /*2e40*/  IADD3 R29, P3, R26, 0x8, RZ ;  /* 0x000000081a1d7810 */ /* 0x002fe40007f7e0ff */
[----:B------:R-:W-:Y:S02]  /*2e50*/  F2FP.F16.E5M2.UNPACK_B R25, R25 ;  /* 0x00000019ff19723e */ /* 0x000fe400020004ff */
[----:B------:R-:W-:Y:S01]  /*2e60*/  ISETP.LT.OR P0, PT, R6, 0x9, !P0 ;  /* 0x000000090600780c */ /* 0x000fe20004701670 */
[----:B------:R-:W-:Y:S02]  /*2e70*/  IMAD.X R27, RZ, RZ, R27, P3 ;  /* 0x000000ffff1b7224 */ /* 0x000fe400018e061b */
[----:B------:R-:W-:Y:S02]  /*2e80*/  HADD2.F32 R26, -RZ, R25.H0_H0 ;  /* 0x20000019ff1a7230 */ /* 0x000fe40000004100 */
[----:B------:R-:W-:-:S04]  /*2e90*/  IMAD.WIDE.U32 R20, R29, UR6, R20 ;  /* 0x000000061d147c25 */ /* 0x000fc8000f8e0014 */
[----:B------:R-:W-:Y:S01]  /*2ea0*/  FMUL R25, R26, R13 ;  /* 0x0000000d1a197220 */ /* 0x000fe20000400000 */
[----:B------:R-:W-:Y:S01]  /*2eb0*/  IMAD R26, R27, UR6, RZ ;  /* 0x000000061b1a7c24 */ /* 0x000fe2000f8e02ff */
[----:B------:R-:W-:Y:S02]  /*2ec0*/  IADD3 R20, P3, R20, UR8, RZ ;  /* 0x0000000814147c10 */ /* 0x000fe4000ff7e0ff */
[----:B------:R-:W-:Y:S01]  /*2ed0*/  FFMA R25, R84, R12, R25 ;  /* 0x0000000c54197223 */ /* 0x000fe20000000019 */
[----:B------:R-:W-:-:S04]  /*2ee0*/  IMAD R29, R29, UR7, R26 ;  /* 0x000000071d1d7c24 */ /* 0x000fc8000f8e021a */
[----:B------:R-:W-:Y:S02]  /*2ef0*/  F2FP.SATFINITE.E5M2.F32.PACK_AB_MERGE_C R27, RZ, R25, RZ ;  /* 0x00000019ff1b723e */ /* 0x000fe400048060ff */
[----:B------:R-:W-:Y:S02]  /*2f00*/  IADD3.X R21, R21, UR9, R29, P3, !PT ;  /* 0x0000000915157c10 */ /* 0x000fe40009ffe41d */
[----:B------:R-:W-:Y:S01]  /*2f10*/  PRMT R25, RZ, 0x7610, R25 ;  /* 0x00007610ff197816 */ /* 0x000fe20000000019 */
[----:B------:R1:W-:Y:S01]  /*2f20*/  @!P2 STG.E.U8 desc[UR20][R14.64+0x1], R27 ;  /* 0x0000011b0e00a986 */ /* 0x0003e2000c101114 */
[----:B------:R-:W-:Y:S05]  /*2f30*/  @P0 BRA `(.L_x_43) ;  /* 0x0000000000040947 */ /* 0x000fea0003800000 */
[----:B------:R3:W5:Y:S02]  /*2f40*/  LDG.E.U8 R25, desc[UR20][R20.64] ;  /* 0x0000001414197981 */ /* 0x000764000c1e1100 */
.L_x_43:
[----:B------:R-:W-:Y:S05]  /*2f50*/  BSYNC B1 ;  /* 0x0000000000017941 */ /* 0x000fea0003800000 */
.L_x_42:
[----:B-----5:R-:W-:Y:S01]  /*2f60*/  LOP3.LUT R25, R25, 0xff, RZ, 0xc0, !PT ;  /* 0x000000ff19197812 */ /* 0x020fe200078ec0ff */
[----:B------:R-:W-:Y:S01]  /*2f70*/  BSSY B1, `(.L_x_44) ;  /* 0x000000b000017945 */ /* 0x000fe20003800000 */
[----:B------:R-:W-:Y:S02]  /*2f80*/  ISETP.LT.OR P1, PT, R6, 0x9, !P1 ;  /* 0x000000090600780c */ /* 0x000fe40004f21670 */
[----:B------:R-:W-:-:S05]  /*2f90*/  F2FP.F16.E5M2.UNPACK_B R25, R25 ;  /* 0x00000019ff19723e */ /* 0x000fca00020004ff */
[----:B------:R-:W-:Y:S01]  /*2fa0*/  HADD2.F32 R26, -RZ, R25.H0_H0 ;  /* 0x20000019ff1a7230 */ /* 0x000fe20000004100 */
[----:B------:R-:W-:-:S04]  /*2fb0*/  PRMT R25, RZ, 0x7610, R25 ;  /* 0x00007610ff197816 */ /* 0x000fc80000000019 */
[----:B------:R-:W-:-:S04]  /*2fc0*/  FMUL R26, R26, R13 ;  /* 0x0000000d1a1a7220 */ /* 0x000fc80000400000 */
[----:B------:R-:W-:-:S05]  /*2fd0*/  FFMA R26, R83, R12, R26 ;  /* 0x0000000c531a7223 */ /* 0x000fca000000001a */
[----:B-1----:R-:W-:-:S05]  /*2fe0*/  F2FP.SATFINITE.E5M2.F32.PACK_AB_MERGE_C R27, RZ, R26, RZ ;  /* 0x0000001aff1b723e */ /* 0x002fca00048060ff */
[----:B------:R1:W-:Y:S01]  /*2ff0*/  @!P0 STG.E.U8 desc[UR20][R16.64], R27 ;  /* 0x0000001b10008986 */ /* 0x0003e2000c101114 */
[----:B------:R-:W-:Y:S05]  /*3000*/  @P1 BRA `(.L_x_45) ;  /* 0x0000000000041947 */ /* 0x000fea0003800000 */
[----:B------:R4:W5:Y:S02]  /*3010*/  LDG.E.U8 R25, desc[UR20][R20.64+0x1] ;  /* 0x0000011414197981 */ /* 0x000964000c1e1100 */
.L_x_45:
[----:B------:R-:W-:Y:S05]  /*3020*/  BSYNC B1 ;  /* 0x0000000000017941 */ /* 0x000fea0003800000 */
.L_x_44:
[----:B-----5:R-:W-:Y:S01]  /*3030*/  LOP3.LUT R25, R25, 0xff, RZ, 0xc0, !PT ;  /* 0x000000ff19197812 */ /* 0x020fe200078ec0ff */
[----:B------:R-:W-:Y:S01]  /*3040*/  BSSY B1, `(.L_x_46) ;  /* 0x000000c000017945 */ /* 0x000fe20003800000 */
[----:B------:R-:W-:Y:S02]  /*3050*/  ISETP.GE.AND P0, PT, R24, 0x9, PT ;  /* 0x000000091800780c */ /* 0x000fe40003f06270 */
[----:B------:R-:W-:Y:S02]  /*3060*/  F2FP.F16.E5M2.UNPACK_B R25, R25 ;  /* 0x00000019ff19723e */ /* 0x000fe400020004ff */
[----:B------:R-:W-:-:S03]  /*3070*/  ISETP.LT.OR P2, PT, R6, 0x1, !P0 ;  /* 0x000000010600780c */ /* 0x000fc60004741670 */
[----:B------:R-:W-:-:S05]  /*3080*/  HADD2.F32 R26, -RZ, R25.H0_H0 ;  /* 0x20000019ff1a7230 */ /* 0x000fca0000004100 */
[----:B------:R-:W-:-:S04]  /*3090*/  FMUL R25, R26, R13 ;  /* 0x0000000d1a197220 */ /* 0x000fc80000400000 */
[----:B------:R-:W-:-:S05]  /*30a0*/  FFMA R25, R82, R12, R25 ;  /* 0x0000000c52197223 */ /* 0x000fca0000000019 */
[----:B-1----:R-:W-:Y:S02]  /*30b0*/  F2FP.SATFINITE.E5M2.F32.PACK_AB_MERGE_C R27, RZ, R25, RZ ;  /* 0x00000019ff1b723e */ /* 0x002fe400048060ff */
[----:B------:R-:W-:-:S03]  /*30c0*/  PRMT R25, RZ, 0x7610, R25 ;  /* 0x00007610ff197816 */ /* 0x000fc60000000019 */
[----:B------:R1:W-:Y:S01]  /*30d0*/  @!P1 STG.E.U8 desc[UR20][R16.64+0x1], R27 ;  /* 0x0000011b10009986 */ /* 0x0003e2000c101114 */
[----:B------:R-:W-:Y:S05]  /*30e0*/  @P2 BRA `(.L_x_47) ;  /* 0x0000000000042947 */ /* 0x000fea0003800000 */
[----:B------:R0:W5:Y:S02]  /*30f0*/  LDG.E.U8 R25, desc[UR20][R4.64+0x8] ;  /* 0x0000081404197981 */ /* 0x000164000c1e1100 */
.L_x_47:
[----:B------:R-:W-:Y:S05]  /*3100*/  BSYNC B1 ;  /* 0x0000000000017941 */ /* 0x000fea0003800000 */
.L_x_46:
        /* <DEDUP_REMOVED lines=13> */
.L_x_49:
[----:B------:R-:W-:Y:S05]  /*31e0*/  BSYNC B1 ;  /* 0x0000000000017941 */ /* 0x000fea0003800000 */
.L_x_48:
[----:B-----5:R-:W-:Y:S01]  /*31f0*/  LOP3.LUT R25, R25, 0xff, RZ, 0xc0, !PT ;  /* 0x000000ff19197812 */ /* 0x020fe200078ec0ff */
[----:B------:R-:W-:Y:S01]  /*3200*/  BSSY B1, `(.L_x_50) ;  /* 0x000000b000017945 */ /* 0x000fe20003800000 */
[----:B------:R-:W-:Y:S02]  /*3210*/  ISETP.LT.OR P0, PT, R6, 0x9, !P0 ;  /* 0x000000090600780c */ /* 0x000fe40004701670 */
[----:B------:R-:W-:-:S05]  /*3220*/  F2FP.F16.E5M2.UNPACK_B R25, R25 ;  /* 0x00000019ff19723e */ /* 0x000fca00020004ff */
        /* <DEDUP_REMOVED lines=8> */
.L_x_51:
[----:B------:R-:W-:Y:S05]  /*32b0*/  BSYNC B1 ;  /* 0x0000000000017941 */ /* 0x000fea0003800000 */
.L_x_50:
        /* <DEDUP_REMOVED lines=12> */
.L_x_53:
[----:B------:R-:W-:Y:S05]  /*3380*/  BSYNC B1 ;  /* 0x0000000000017941 */ /* 0x000fea0003800000 */
.L_x_52:
        /* <DEDUP_REMOVED lines=13> */
.L_x_55:
[----:B------:R-:W-:Y:S05]  /*3460*/  BSYNC B1 ;  /* 0x0000000000017941 */ /* 0x000fea0003800000 */
.L_x_54:
        /* <DEDUP_REMOVED lines=13> */
.L_x_57:
[----:B------:R-:W-:Y:S05]  /*3540*/  BSYNC B1 ;  /* 0x0000000000017941 */ /* 0x000fea0003800000 */
.L_x_56:
        /* <DEDUP_REMOVED lines=12> */
.L_x_59:
[----:B------:R-:W-:Y:S05]  /*3610*/  BSYNC B1 ;  /* 0x0000000000017941 */ /* 0x000fea0003800000 */
.L_x_58:
        /* <DEDUP_REMOVED lines=12> */
.L_x_61:
[----:B------:R-:W-:Y:S05]  /*36e0*/  BSYNC B1 ;  /* 0x0000000000017941 */ /* 0x000fea0003800000 */
.L_x_60:
        /* <DEDUP_REMOVED lines=13> */
.L_x_63:
[----:B------:R-:W-:Y:S05]  /*37c0*/  BSYNC B1 ;  /* 0x0000000000017941 */ /* 0x000fea0003800000 */
.L_x_62:
        /* <DEDUP_REMOVED lines=13> */
.L_x_65:
[----:B------:R-:W-:Y:S05]  /*38a0*/  BSYNC B1 ;  /* 0x0000000000017941 */ /* 0x000fea0003800000 */
.L_x_64:
        /* <DEDUP_REMOVED lines=12> */
.L_x_67:
[----:B------:R-:W-:Y:S05]  /*3970*/  BSYNC B1 ;  /* 0x0000000000017941 */ /* 0x000fea0003800000 */
.L_x_66:
        /* <DEDUP_REMOVED lines=12> */
.L_x_69:
[----:B------:R-:W-:Y:S05]  /*3a40*/  BSYNC B1 ;  /* 0x0000000000017941 */ /* 0x000fea0003800000 */
.L_x_68:
        /* <DEDUP_REMOVED lines=13> */
.L_x_71:
[----:B------:R-:W-:Y:S05]  /*3b20*/  BSYNC B1 ;  /* 0x0000000000017941 */ /* 0x000fea0003800000 */
.L_x_70:
        /* <DEDUP_REMOVED lines=13> */
.L_x_73:
[----:B------:R-:W-:Y:S05]  /*3c00*/  BSYNC B1 ;  /* 0x0000000000017941 */ /* 0x000fea0003800000 */
.L_x_72:
        /* <DEDUP_REMOVED lines=12> */
.L_x_75:
[----:B------:R-:W-:Y:S05]  /*3cd0*/  BSYNC B1 ;  /* 0x0000000000017941 */ /* 0x000fea0003800000 */
.L_x_74:
        /* <DEDUP_REMOVED lines=12> */
.L_x_77:
[----:B------:R-:W-:Y:S05]  /*3da0*/  BSYNC B1 ;  /* 0x0000000000017941 */ /* 0x000fea0003800000 */
.L_x_76:
        /* <DEDUP_REMOVED lines=13> */
.L_x_79:
[----:B------:R-:W-:Y:S05]  /*3e80*/  BSYNC B1 ;  /* 0x0000000000017941 */ /* 0x000fea0003800000 */
.L_x_78:
        /* <DEDUP_REMOVED lines=13> */
.L_x_81:
[----:B------:R-:W-:Y:S05]  /*3f60*/  BSYNC B1 ;  /* 0x0000000000017941 */ /* 0x000fea0003800000 */
.L_x_80:
        /* <DEDUP_REMOVED lines=12> */
.L_x_83:
[----:B------:R-:W-:Y:S05]  /*4030*/  BSYNC B1 ;  /* 0x0000000000017941 */ /* 0x000fea0003800000 */
.L_x_82:
        /* <DEDUP_REMOVED lines=12> */
.L_x_85:
[----:B------:R-:W-:Y:S05]  /*4100*/  BSYNC B1 ;  /* 0x0000000000017941 */ /* 0x000fea0003800000 */
.L_x_84:
        /* <DEDUP_REMOVED lines=13> */
.L_x_87:
[----:B------:R-:W-:Y:S05]  /*41e0*/  BSYNC B1 ;  /* 0x0000000000017941 */ /* 0x000fea0003800000 */
.L_x_86:
        /* <DEDUP_REMOVED lines=13> */
.L_x_89:
[----:B------:R-:W-:Y:S05]  /*42c0*/  BSYNC B1 ;  /* 0x0000000000017941 */ /* 0x000fea0003800000 */
.L_x_88:
        /* <DEDUP_REMOVED lines=12> */
.L_x_91:
[----:B------:R-:W-:Y:S05]  /*4390*/  BSYNC B1 ;  /* 0x0000000000017941 */ /* 0x000fea0003800000 */
.L_x_90:
        /* <DEDUP_REMOVED lines=12> */
.L_x_93:
[----:B------:R-:W-:Y:S05]  /*4460*/  BSYNC B1 ;  /* 0x0000000000017941 */ /* 0x000fea0003800000 */
.L_x_92:
        /* <DEDUP_REMOVED lines=13> */
.L_x_95:
[----:B------:R-:W-:Y:S05]  /*4540*/  BSYNC B1 ;  /* 0x0000000000017941 */ /* 0x000fea0003800000 */
.L_x_94:
[----:B-----5:R-:W-:Y:S01]  /*4550*/  LOP3.LUT R25, R25, 0xff, RZ, 0xc0, !PT ;  /* 0x000000ff19197812 */ /* 0x020fe200078ec0ff */
[----:B------:R-:W-:Y:S01]  /*4560*/  BSSY B1, `(.L_x_96) ;  /* 0x000000c000017945 */ /* 0x000fe20003800000 */
[----:B------:R-:W-:Y:S02]  /*4570*/  ISETP.GE.AND P1, PT, R24, 0x3a, PT ;  /* 0x0000003a1800780c */ /* 0x000fe40003f26270 */
[----:B------:R-:W-:Y:S02]  /*4580*/  F2FP.F16.E5M2.UNPACK_B R25, R25 ;  /* 0x00000019ff19723e */ /* 0x000fe400020004ff */
[----:B------:R-:W-:Y:S02]  /*4590*/  ISETP.LT.OR P3, PT, R6, 0x1, !P1 ;  /* 0x000000010600780c */ /* 0x000fe40004f61670 */
[----:B------:R-:W-:Y:S01]  /*45a0*/  PRMT R24, RZ, 0x7610, R24 ;  /* 0x00007610ff187816 */ /* 0x000fe20000000018 */
[----:B------:R-:W-:-:S05]  /*45b0*/  HADD2.F32 R26, -RZ, R25.H0_H0 ;  /* 0x20000019ff1a7230 */ /* 0x000fca0000004100 */
[----:B------:R-:W-:-:S04]  /*45c0*/  FMUL R26, R26, R13 ;  /* 0x0000000d1a1a7220 */ /* 0x000fc80000400000 */
[----:B------:R-:W-:-:S05]  /*45d0*/  FFMA R26, R57, R12, R26 ;  /* 0x0000000c391a7223 */ /* 0x000fca000000001a */
[----:B------:R-:W-:-:S05]  /*45e0*/  F2FP.SATFINITE.E5M2.F32.PACK_AB_MERGE_C R25, RZ, R26, RZ ;  /* 0x0000001aff19723e */ /* 0x000fca00048060ff */
[----:B------:R0:W-:Y:S01]  /*45f0*/  @!P2 STG.E.U8 desc[UR20][R14.64+0x38], R25 ;  /* 0x000038190e00a986 */ /* 0x0001e2000c101114 */
[----:B------:R-:W-:Y:S05]  /*4600*/  @P3 BRA `(.L_x_97) ;  /* 0x0000000000043947 */ /* 0x000fea0003800000 */
[----:B------:R0:W5:Y:S02]  /*4610*/  LDG.E.U8 R24, desc[UR20][R4.64+0x39] ;  /* 0x0000391404187981 */ /* 0x000164000c1e1100 */
.L_x_97:
[----:B------:R-:W-:Y:S05]  /*4620*/  BSYNC B1 ;  /* 0x0000000000017941 */ /* 0x000fea0003800000 */
.L_x_96:
[----:B-----5:R-:W-:Y:S01]  /*4630*/  LOP3.LUT R24, R24, 0xff, RZ, 0xc0, !PT ;  /* 0x000000ff18187812 */ /* 0x020fe200078ec0ff */
[----:B------:R-:W-:Y:S01]  /*4640*/  BSSY B1, `(.L_x_98) ;  /* 0x000000b000017945 */ /* 0x000fe20003800000 */
[----:B------:R-:W-:Y:S02]  /*4650*/  ISETP.LT.OR P0, PT, R6, 0x9, !P0 ;  /* 0x000000090600780c */ /* 0x000fe40004701670 */
[----:B------:R-:W-:Y:S02]  /*4660*/  F2FP.F16.E5M2.UNPACK_B R24, R24 ;  /* 0x00000018ff18723e */ /* 0x000fe400020004ff */
[----:B0-2---:R-:W-:-:S03]  /*4670*/  PRMT R4, RZ, 0x7610, R4 ;  /* 0x00007610ff047816 */ /* 0x005fc60000000004 */
[----:B------:R-:W-:-:S05]  /*4680*/  HADD2.F32 R24, -RZ, R24.H0_H0 ;  /* 0x20000018ff187230 */ /* 0x000fca0000004100 */
[----:B------:R-:W-:-:S04]  /*4690*/  FMUL R5, R24, R13 ;  /* 0x0000000d18057220 */ /* 0x000fc80000400000 */
[----:B------:R-:W-:-:S05]  /*46a0*/  FFMA R5, R56, R12, R5 ;  /* 0x0000000c38057223 */ /* 0x000fca0000000005 */
[----:B------:R-:W-:-:S05]  /*46b0*/  F2FP.SATFINITE.E5M2.F32.PACK_AB_MERGE_C R5, RZ, R5, RZ ;  /* 0x00000005ff05723e */ /* 0x000fca00048060ff */
[----:B------:R0:W-:Y:S01]  /*46c0*/  @!P3 STG.E.U8 desc[UR20][R14.64+0x39], R5 ;  /* 0x000039050e00b986 */ /* 0x0001e2000c101114 */
[----:B------:R-:W-:Y:S05]  /*46d0*/  @P0 BRA `(.L_x_99) ;  /* 0x0000000000040947 */ /* 0x000fea0003800000 */
[----:B------:R2:W5:Y:S02]  /*46e0*/  LDG.E.U8 R4, desc[UR20][R20.64+0x38] ;  /* 0x0000381414047981 */ /* 0x000564000c1e1100 */
.L_x_99:
[----:B------:R-:W-:Y:S05]  /*46f0*/  BSYNC B1 ;  /* 0x0000000000017941 */ /* 0x000fea0003800000 */
.L_x_98:
[----:B-----5:R-:W-:Y:S01]  /*4700*/  LOP3.LUT R4, R4, 0xff, RZ, 0xc0, !PT ;  /* 0x000000ff04047812 */ /* 0x020fe200078ec0ff */
[----:B------:R-:W-:Y:S01]  /*4710*/  BSSY B1, `(.L_x_100) ;  /* 0x000000b000017945 */ /* 0x000fe20003800000 */
[----:B------:R-:W-:Y:S02]  /*4720*/  ISETP.LT.OR P1, PT, R6, 0x9, !P1 ;  /* 0x000000090600780c */ /* 0x000fe40004f21670 */
[----:B------:R-:W-:-:S05]  /*4730*/  F2FP.F16.E5M2.UNPACK_B R4, R4 ;  /* 0x00000004ff04723e */ /* 0x000fca00020004ff */
[----:B------:R-:W-:-:S05]  /*4740*/  HADD2.F32 R4, -RZ, R4.H0_H0 ;  /* 0x20000004ff047230 */ /* 0x000fca0000004100 */
[----:B------:R-:W-:-:S04]  /*4750*/  FMUL R4, R4, R13 ;  /* 0x0000000d04047220 */ /* 0x000fc80000400000 */
[----:B------:R-:W-:-:S05]  /*4760*/  FFMA R4, R23, R12, R4 ;  /* 0x0000000c17047223 */ /* 0x000fca0000000004 */
[----:B0-----:R-:W-:Y:S02]  /*4770*/  F2FP.SATFINITE.E5M2.F32.PACK_AB_MERGE_C R5, RZ, R4, RZ ;  /* 0x00000004ff05723e */ /* 0x001fe400048060ff */
[----:B------:R-:W-:-:S03]  /*4780*/  PRMT R4, RZ, 0x7610, R4 ;  /* 0x00007610ff047816 */ /* 0x000fc60000000004 */
[----:B------:R0:W-:Y:S01]  /*4790*/  @!P0 STG.E.U8 desc[UR20][R16.64+0x38], R5 ;  /* 0x0000380510008986 */ /* 0x0001e2000c101114 */
[----:B------:R-:W-:Y:S05]  /*47a0*/  @P1 BRA `(.L_x_101) ;  /* 0x0000000000041947 */ /* 0x000fea0003800000 */
[----:B------:R0:W5:Y:S02]  /*47b0*/  LDG.E.U8 R4, desc[UR20][R20.64+0x39] ;  /* 0x0000391414047981 */ /* 0x000164000c1e1100 */
.L_x_101:
[----:B------:R-:W-:Y:S05]  /*47c0*/  BSYNC B1 ;  /* 0x0000000000017941 */ /* 0x000fea0003800000 */
.L_x_100:
[----:B------:R-:W-:Y:S05]  /*47d0*/  @P1 BRA `(.L_x_102) ;  /* 0x0000000800601947 */ /* 0x000fea0003800000 */
[----:B-----5:R-:W-:-:S04]  /*47e0*/  LOP3.LUT R4, R4, 0xff, RZ, 0xc0, !PT ;  /* 0x000000ff04047812 */ /* 0x020fc800078ec0ff */
[----:B------:R-:W-:-:S05]  /*47f0*/  F2FP.F16.E5M2.UNPACK_B R4, R4 ;  /* 0x00000004ff04723e */ /* 0x000fca00020004ff */
[----:B------:R-:W-:-:S05]  /*4800*/  HADD2.F32 R4, -RZ, R4.H0_H0 ;  /* 0x20000004ff047230 */ /* 0x000fca0000004100 */
[----:B0-----:R-:W-:-:S04]  /*4810*/  FMUL R5, R4, R13 ;  /* 0x0000000d04057220 */ /* 0x001fc80000400000 */
[----:B------:R-:W-:-:S05]  /*4820*/  FFMA R5, R22, R12, R5 ;  /* 0x0000000c16057223 */ /* 0x000fca0000000005 */
[----:B------:R-:W-:-:S05]  /*4830*/  F2FP.SATFINITE.E5M2.F32.PACK_AB_MERGE_C R5, RZ, R5, RZ ;  /* 0x00000005ff05723e */ /* 0x000fca00048060ff */
[----:B------:R0:W-:Y:S01]  /*4840*/  STG.E.U8 desc[UR20][R16.64+0x39], R5 ;  /* 0x0000390510007986 */ /* 0x0001e2000c101114 */
[----:B------:R-:W-:Y:S05]  /*4850*/  BRA `(.L_x_102) ;  /* 0x0000000800407947 */ /* 0x000fea0003800000 */
.L_x_37:
[C---:B------:R-:W-:Y:S01]  /*4860*/  ISETP.GE.AND P3, PT, R24.reuse, 0x1, PT ;  /* 0x000000011800780c */ /* 0x040fe20003f66270 */
[-C--:B------:R-:W-:Y:S01]  /*4870*/  FMUL R85, R85, R12.reuse ;  /* 0x0000000c55557220 */ /* 0x080fe20000400000 */
[----:B------:R-:W-:Y:S01]  /*4880*/  ISETP.GE.AND P0, PT, R24, 0x2, PT ;  /* 0x000000021800780c */ /* 0x000fe20003f06270 */
[-C--:B------:R-:W-:Y:S01]  /*4890*/  FMUL R84, R84, R12.reuse ;  /* 0x0000000c54547220 */ /* 0x080fe20000400000 */
[C---:B------:R-:W-:Y:S01]  /*48a0*/  ISETP.LT.OR P1, PT, R6.reuse, 0x1, !P3 ;  /* 0x000000010600780c */ /* 0x040fe20005f21670 */
[-C--:B------:R-:W-:Y:S01]  /*48b0*/  FMUL R83, R83, R12.reuse ;  /* 0x0000000c53537220 */ /* 0x080fe20000400000 */
[----:B------:R-:W-:Y:S01]  /*48c0*/  ISETP.LT.OR P2, PT, R6, 0x1, !P0 ;  /* 0x000000010600780c */ /* 0x000fe20004741670 */
[-C--:B------:R-:W-:Y:S01]  /*48d0*/  FMUL R82, R82, R12.reuse ;  /* 0x0000000c52527220 */ /* 0x080fe20000400000 */
[----:B------:R-:W-:Y:S01]  /*48e0*/  ISETP.LT.OR P3, PT, R6, 0x9, !P3 ;  /* 0x000000090600780c */ /* 0x000fe20005f61670 */
[-C--:B------:R-:W-:Y:S01]  /*48f0*/  FMUL R81, R81, R12.reuse ;  /* 0x0000000c51517220 */ /* 0x080fe20000400000 */
[----:B------:R-:W-:Y:S01]  /*4900*/  F2FP.SATFINITE.E5M2.F32.PACK_AB_MERGE_C R85, RZ, R85, RZ ;  /* 0x00000055ff55723e */ /* 0x000fe200048060ff */
[----:B------:R-:W-:Y:S01]  /*4910*/  FMUL R80, R80, R12 ;  /* 0x0000000c50507220 */ /* 0x000fe20000400000 */
[----:B------:R-:W-:Y:S01]  /*4920*/  F2FP.SATFINITE.E5M2.F32.PACK_AB_MERGE_C R5, RZ, R84, RZ ;  /* 0x00000054ff05723e */ /* 0x000fe200048060ff */
[-C--:B------:R-:W-:Y:S01]  /*4930*/  FMUL R79, R79, R12.reuse ;  /* 0x0000000c4f4f7220 */ /* 0x080fe20000400000 */
[----:B------:R-:W-:Y:S01]  /*4940*/  F2FP.SATFINITE.E5M2.F32.PACK_AB_MERGE_C R83, RZ, R83, RZ ;  /* 0x00000053ff53723e */ /* 0x000fe200048060ff */
[-C--:B------:R-:W-:Y:S01]  /*4950*/  FMUL R78, R78, R12.reuse ;  /* 0x0000000c4e4e7220 */ /* 0x080fe20000400000 */
[----:B------:R-:W-:Y:S01]  /*4960*/  ISETP.LT.OR P0, PT, R6, 0x9, !P0 ;  /* 0x000000090600780c */ /* 0x000fe20004701670 */
[----:B------:R-:W-:Y:S01]  /*4970*/  @!P1 STG.E.U8 desc[UR20][R14.64], R85 ;  /* 0x000000550e009986 */ /* 0x000fe2000c101114 */
[C---:B------:R-:W-:Y:S01]  /*4980*/  ISETP.GE.AND P1, PT, R24.reuse, 0x9, PT ;  /* 0x000000091800780c */ /* 0x040fe20003f26270 */
[-C--:B------:R-:W-:Y:S01]  /*4990*/  FMUL R77, R77, R12.reuse ;  /* 0x0000000c4d4d7220 */ /* 0x080fe20000400000 */
[----:B------:R-:W-:Y:S01]  /*49a0*/  F2FP.SATFINITE.E5M2.F32.PACK_AB_MERGE_C R81, RZ, R81, RZ ;  /* 0x00000051ff51723e */ /* 0x000fe200048060ff */
[----:B------:R0:W-:Y:S01]  /*49b0*/  @!P2 STG.E.U8 desc[UR20][R14.64+0x1], R5 ;  /* 0x000001050e00a986 */ /* 0x0001e2000c101114 */
[----:B------:R-:W-:Y:S01]  /*49c0*/  ISETP.GE.AND P2, PT, R24, 0xa, PT ;  /* 0x0000000a1800780c */ /* 0x000fe20003f46270 */
[----:B------:R-:W-:Y:S01]  /*49d0*/  FMUL R76, R76, R12 ;  /* 0x0000000c4c4c7220 */ /* 0x000fe20000400000 */
[----:B------:R-:W-:Y:S01]  /*49e0*/  F2FP.SATFINITE.E5M2.F32.PACK_AB_MERGE_C R21, RZ, R80, RZ ;  /* 0x00000050ff15723e */ /* 0x000fe200048060ff */
[----:B------:R-:W-:Y:S01]  /*49f0*/  @!P3 STG.E.U8 desc[UR20][R16.64], R83 ;  /* 0x000000531000b986 */ /* 0x000fe2000c101114 */
[----:B------:R-:W-:Y:S01]  /*4a00*/  ISETP.LT.OR P3, PT, R6, 0x1, !P1 ;  /* 0x000000010600780c */ /* 0x000fe20004f61670 */
[-C--:B------:R-:W-:Y:S01]  /*4a10*/  FMUL R74, R74, R12.reuse ;  /* 0x0000000c4a4a7220 */ /* 0x080fe20000400000 */
[C---:B------:R-:W-:Y:S01]  /*4a20*/  ISETP.LT.OR P5, PT, R6.reuse, 0x1, !P2 ;  /* 0x000000010600780c */ /* 0x040fe200057a1670 */
[-C--:B------:R-:W-:Y:S01]  /*4a30*/  FMUL R75, R75, R12.reuse ;  /* 0x0000000c4b4b7220 */ /* 0x080fe20000400000 */
[----:B------:R-:W-:Y:S01]  /*4a40*/  ISETP.LT.OR P1, PT, R6, 0x9, !P1 ;  /* 0x000000090600780c */ /* 0x000fe20004f21670 */
[-C--:B------:R-:W-:Y:S01]  /*4a50*/  FMUL R73, R73, R12.reuse ;  /* 0x0000000c49497220 */ /* 0x080fe20000400000 */
[----:B------:R-:W-:Y:S01]  /*4a60*/  F2FP.SATFINITE.E5M2.F32.PACK_AB_MERGE_C R79, RZ, R79, RZ ;  /* 0x0000004fff4f723e */ /* 0x000fe200048060ff */
[----:B------:R-:W-:Y:S01]  /*4a70*/  FMUL R72, R72, R12 ;  /* 0x0000000c48487220 */ /* 0x000fe20000400000 */
[----:B0-----:R-:W-:Y:S01]  /*4a80*/  F2FP.SATFINITE.E5M2.F32.PACK_AB_MERGE_C R5, RZ, R82, RZ ;  /* 0x00000052ff05723e */ /* 0x001fe200048060ff */
[-C--:B------:R-:W-:Y:S01]  /*4a90*/  FMUL R70, R70, R12.reuse ;  /* 0x0000000c46467220 */ /* 0x080fe20000400000 */
[----:B------:R-:W-:Y:S01]  /*4aa0*/  ISETP.LT.OR P2, PT, R6, 0x9, !P2 ;  /* 0x000000090600780c */ /* 0x000fe20005741670 */
[----:B------:R-:W-:Y:S01]  /*4ab0*/  FMUL R71, R71, R12 ;  /* 0x0000000c47477220 */ /* 0x000fe20000400000 */
[----:B------:R-:W-:Y:S01]  /*4ac0*/  F2FP.SATFINITE.E5M2.F32.PACK_AB_MERGE_C R25, RZ, R78, RZ ;  /* 0x0000004eff19723e */ /* 0x000fe200048060ff */
[----:B------:R0:W-:Y:S01]  /*4ad0*/  @!P0 STG.E.U8 desc[UR20][R16.64+0x1], R5 ;  /* 0x0000010510008986 */ /* 0x0001e2000c101114 */
[C---:B------:R-:W-:Y:S01]  /*4ae0*/  ISETP.GE.AND P0, PT, R24.reuse, 0x11, PT ;  /* 0x000000111800780c */ /* 0x040fe20003f06270 */
[-C--:B------:R-:W-:Y:S01]  /*4af0*/  FMUL R69, R69, R12.reuse ;  /* 0x0000000c45457220 */ /* 0x080fe20000400000 */
[----:B------:R-:W-:Y:S01]  /*4b00*/  F2FP.SATFINITE.E5M2.F32.PACK_AB_MERGE_C R77, RZ, R77, RZ ;  /* 0x0000004dff4d723e */ /* 0x000fe200048060ff */
[----:B------:R-:W-:Y:S01]  /*4b10*/  @!P3 STG.E.U8 desc[UR20][R14.64+0x8], R81 ;  /* 0x000008510e00b986 */ /* 0x000fe2000c101114 */
[----:B------:R-:W-:Y:S01]  /*4b20*/  ISETP.GE.AND P3, PT, R24, 0x12, PT ;  /* 0x000000121800780c */ /* 0x000fe20003f66270 */
[-C--:B------:R-:W-:Y:S01]  /*4b30*/  FMUL R68, R68, R12.reuse ;  /* 0x0000000c44447220 */ /* 0x080fe20000400000 */
[----:B------:R-:W-:Y:S01]  /*4b40*/  F2FP.SATFINITE.E5M2.F32.PACK_AB_MERGE_C R75, RZ, R75, RZ ;  /* 0x0000004bff4b723e */ /* 0x000fe200048060ff */
[----:B------:R1:W-:Y:S01]  /*4b50*/  @!P5 STG.E.U8 desc[UR20][R14.64+0x9], R21 ;  /* 0x000009150e00d986 */ /* 0x0003e2000c101114 */
[C---:B------:R-:W-:Y:S01]  /*4b60*/  ISETP.LT.OR P5, PT, R6.reuse, 0x1, !P3 ;  /* 0x000000010600780c */ /* 0x040fe20005fa1670 */
[-C--:B------:R-:W-:Y:S01]  /*4b70*/  FMUL R67, R67, R12.reuse ;  /* 0x0000000c43437220 */ /* 0x080fe20000400000 */
[C---:B------:R-:W-:Y:S01]  /*4b80*/  ISETP.LT.OR P3, PT, R6.reuse, 0x9, !P3 ;  /* 0x000000090600780c */ /* 0x040fe20005f61670 */
[----:B------:R-:W-:Y:S01]  /*4b90*/  @!P1 STG.E.U8 desc[UR20][R16.64+0x8], R79 ;  /* 0x0000084f10009986 */ /* 0x000fe2000c101114 */
[----:B------:R-:W-:Y:S01]  /*4ba0*/  ISETP.LT.OR P1, PT, R6, 0x1, !P0 ;  /* 0x000000010600780c */ /* 0x000fe20004721670 */
[----:B------:R-:W-:Y:S01]  /*4bb0*/  FMUL R66, R66, R12 ;  /* 0x0000000c42427220 */ /* 0x000fe20000400000 */
[----:B0-----:R-:W-:Y:S01]  /*4bc0*/  F2FP.SATFINITE.E5M2.F32.PACK_AB_MERGE_C R5, RZ, R76, RZ ;  /* 0x0000004cff05723e */ /* 0x001fe200048060ff */
[----:B------:R-:W-:Y:S01]  /*4bd0*/  @!P2 STG.E.U8 desc[UR20][R16.64+0x9], R25 ;  /* 0x000009191000a986 */ /* 0x000fe2000c101114 */
[----:B------:R-:W-:Y:S01]  /*4be0*/  ISETP.GE.AND P2, PT, R24, 0x19, PT ;  /* 0x000000191800780c */ /* 0x000fe20003f46270 */
[-C--:B------:R-:W-:Y:S01]  /*4bf0*/  FMUL R65, R65, R12.reuse ;  /* 0x0000000c41417220 */ /* 0x080fe20000400000 */
[----:B------:R-:W-:Y:S01]  /*4c00*/  ISETP.LT.OR P0, PT, R6, 0x9, !P0 ;  /* 0x000000090600780c */ /* 0x000fe20004701670 */
[----:B------:R-:W-:Y:S01]  /*4c10*/  FMUL R64, R64, R12 ;  /* 0x0000000c40407220 */ /* 0x000fe20000400000 */
[----:B------:R-:W-:Y:S01]  /*4c20*/  ISETP.LT.OR P6, PT, R6, 0x1, !P2 ;  /* 0x000000010600780c */ /* 0x000fe200057c1670 */
[----:B------:R0:W-:Y:S01]  /*4c30*/  @!P5 STG.E.U8 desc[UR20][R14.64+0x11], R5 ;  /* 0x000011050e00d986 */ /* 0x0001e2000c101114 */
[----:B-1----:R-:W-:Y:S01]  /*4c40*/  F2FP.SATFINITE.E5M2.F32.PACK_AB_MERGE_C R21, RZ, R74, RZ ;  /* 0x0000004aff15723e */ /* 0x002fe200048060ff */
[-C--:B------:R-:W-:Y:S01]  /*4c50*/  FMUL R62, R62, R12.reuse ;  /* 0x0000000c3e3e7220 */ /* 0x080fe20000400000 */
[----:B------:R-:W-:Y:S01]  /*4c60*/  F2FP.SATFINITE.E5M2.F32.PACK_AB_MERGE_C R73, RZ, R73, RZ ;  /* 0x00000049ff49723e */ /* 0x000fe200048060ff */
[----:B------:R-:W-:Y:S01]  /*4c70*/  @!P1 STG.E.U8 desc[UR20][R14.64+0x10], R77 ;  /* 0x0000104d0e009986 */ /* 0x000fe2000c101114 */
[----:B------:R-:W-:Y:S01]  /*4c80*/  ISETP.GE.AND P1, PT, R24, 0x1a, PT ;  /* 0x0000001a1800780c */ /* 0x000fe20003f26270 */
[-C--:B------:R-:W-:Y:S01]  /*4c90*/  FMUL R63, R63, R12.reuse ;  /* 0x0000000c3f3f7220 */ /* 0x080fe20000400000 */
[C---:B------:R-:W-:Y:S01]  /*4ca0*/  ISETP.LT.OR P2, PT, R6.reuse, 0x9, !P2 ;  /* 0x000000090600780c */ /* 0x040fe20005741670 */
[----:B------:R1:W-:Y:S01]  /*4cb0*/  @!P3 STG.E.U8 desc[UR20][R16.64+0x11], R21 ;  /* 0x000011151000b986 */ /* 0x0003e2000c101114 */
[C---:B------:R-:W-:Y:S01]  /*4cc0*/  ISETP.LT.OR P5, PT, R6.reuse, 0x1, !P1 ;  /* 0x000000010600780c */ /* 0x040fe20004fa1670 */
[----:B------:R-:W-:Y:S01]  /*4cd0*/  FMUL R61, R61, R12 ;  /* 0x0000000c3d3d7220 */ /* 0x000fe20000400000 */
[----:B------:R-:W-:Y:S01]  /*4ce0*/  ISETP.LT.OR P3, PT, R6, 0x9, !P1 ;  /* 0x000000090600780c */ /* 0x000fe20004f61670 */
[----:B------:R-:W-:Y:S01]  /*4cf0*/  @!P0 STG.E.U8 desc[UR20][R16.64+0x10], R75 ;  /* 0x0000104b10008986 */ /* 0x000fe2000c101114 */
[----:B0-----:R-:W-:Y:S01]  /*4d00*/  F2FP.SATFINITE.E5M2.F32.PACK_AB_MERGE_C R5, RZ, R72, RZ ;  /* 0x00000048ff05723e */ /* 0x001fe200048060ff */
[-C--:B------:R-:W-:Y:S01]  /*4d10*/  FMUL R60, R60, R12.reuse ;  /* 0x0000000c3c3c7220 */ /* 0x080fe20000400000 */
[C---:B------:R-:W-:Y:S01]  /*4d20*/  ISETP.GE.AND P0, PT, R24.reuse, 0x21, PT ;  /* 0x000000211800780c */ /* 0x040fe20003f06270 */
[----:B------:R-:W-:Y:S01]  /*4d30*/  @!P6 STG.E.U8 desc[UR20][R14.64+0x18], R73 ;  /* 0x000018490e00e986 */ /* 0x000fe2000c101114 */
[----:B------:R-:W-:Y:S01]  /*4d40*/  ISETP.GE.AND P1, PT, R24, 0x22, PT ;  /* 0x000000221800780c */ /* 0x000fe20003f26270 */
[-C--:B------:R-:W-:Y:S01]  /*4d50*/  FMUL R59, R59, R12.reuse ;  /* 0x0000000c3b3b7220 */ /* 0x080fe20000400000 */
[----:B------:R-:W-:Y:S01]  /*4d60*/  ISETP.LT.OR P6, PT, R6, 0x1, !P0 ;  /* 0x000000010600780c */ /* 0x000fe200047c1670 */
[----:B------:R-:W-:Y:S01]  /*4d70*/  FMUL R58, R58, R12 ;  /* 0x0000000c3a3a7220 */ /* 0x000fe20000400000 */
[----:B-1----:R-:W-:Y:S01]  /*4d80*/  F2FP.SATFINITE.E5M2.F32.PACK_AB_MERGE_C R21, RZ, R70, RZ ;  /* 0x00000046ff15723e */ /* 0x002fe200048060ff */
[----:B------:R0:W-:Y:S01]  /*4d90*/  @!P5 STG.E.U8 desc[UR20][R14.64+0x19], R5 ;  /* 0x000019050e00d986 */ /* 0x0001e2000c101114 */
[----:B------:R-:W-:Y:S01]  /*4da0*/  ISETP.LT.OR P5, PT, R6, 0x1, !P1 ;  /* 0x000000010600780c */ /* 0x000fe20004fa1670 */
[-C--:B------:R-:W-:Y:S01]  /*4db0*/  FMUL R57, R57, R12.reuse ;  /* 0x0000000c39397220 */ /* 0x080fe20000400000 */
[----:B------:R-:W-:Y:S01]  /*4dc0*/  F2FP.SATFINITE.E5M2.F32.PACK_AB_MERGE_C R71, RZ, R71, RZ ;  /* 0x00000047ff47723e */ /* 0x000fe200048060ff */
[----:B------:R1:W-:Y:S01]  /*4dd0*/  @!P3 STG.E.U8 desc[UR20][R16.64+0x19], R21 ;  /* 0x000019151000b986 */ /* 0x0003e2000c101114 */
[----:B------:R-:W-:Y:S01]  /*4de0*/  F2FP.SATFINITE.E5M2.F32.PACK_AB_MERGE_C R69, RZ, R69, RZ ;  /* 0x00000045ff45723e */ /* 0x000fe200048060ff */
[----:B------:R-:W-:Y:S01]  /*4df0*/  FMUL R56, R56, R12 ;  /* 0x0000000c38387220 */ /* 0x000fe20000400000 */
[----:B------:R-:W-:Y:S01]  /*4e00*/  F2FP.SATFINITE.E5M2.F32.PACK_AB_MERGE_C R25, RZ, R68, RZ ;  /* 0x00000044ff19723e */ /* 0x000fe200048060ff */
[----:B------:R-:W-:Y:S01]  /*4e10*/  @!P2 STG.E.U8 desc[UR20][R16.64+0x18], R71 ;  /* 0x000018471000a986 */ /* 0x000fe2000c101114 */
[----:B------:R-:W-:Y:S01]  /*4e20*/  ISETP.LT.OR P3, PT, R6, 0x9, !P1 ;  /* 0x000000090600780c */ /* 0x000fe20004f61670 */
[-C--:B------:R-:W-:Y:S01]  /*4e30*/  FMUL R23, R23, R12.reuse ;  /* 0x0000000c17177220 */ /* 0x080fe20000400000 */
[----:B------:R-:W-:Y:S01]  /*4e40*/  ISETP.GE.AND P2, PT, R24, 0x29, PT ;  /* 0x000000291800780c */ /* 0x000fe20003f46270 */
[----:B------:R-:W-:Y:S01]  /*4e50*/  @!P6 STG.E.U8 desc[UR20][R14.64+0x20], R69 ;  /* 0x000020450e00e986 */ /* 0x000fe2000c101114 */
[----:B------:R-:W-:Y:S01]  /*4e60*/  ISETP.LT.OR P0, PT, R6, 0x9, !P0 ;  /* 0x000000090600780c */ /* 0x000fe20004701670 */
[----:B------:R-:W-:Y:S01]  /*4e70*/  FMUL R22, R22, R12 ;  /* 0x0000000c16167220 */ /* 0x000fe20000400000 */
[----:B------:R-:W-:Y:S01]  /*4e80*/  ISETP.GE.AND P1, PT, R24, 0x2a, PT ;  /* 0x0000002a1800780c */ /* 0x000fe20003f26270 */
[----:B------:R-:W-:Y:S01]  /*4e90*/  @!P5 STG.E.U8 desc[UR20][R14.64+0x21], R25 ;  /* 0x000021190e00d986 */ /* 0x000fe2000c101114 */
[----:B------:R-:W-:-:S02]  /*4ea0*/  ISETP.LT.OR P6, PT, R6, 0x1, !P2 ;  /* 0x000000010600780c */ /* 0x000fc400057c1670 */
[C---:B------:R-:W-:Y:S02]  /*4eb0*/  ISETP.LT.OR P5, PT, R6.reuse, 0x1, !P1 ;  /* 0x000000010600780c */ /* 0x040fe40004fa1670 */
[----:B------:R-:W-:Y:S02]  /*4ec0*/  F2FP.SATFINITE.E5M2.F32.PACK_AB_MERGE_C R67, RZ, R67, RZ ;  /* 0x00000043ff43723e */ /* 0x000fe400048060ff */
[----:B0-----:R-:W-:Y:S02]  /*4ed0*/  F2FP.SATFINITE.E5M2.F32.PACK_AB_MERGE_C R5, RZ, R66, RZ ;  /* 0x00000042ff05723e */ /* 0x001fe400048060ff */
[----:B------:R-:W-:Y:S01]  /*4ee0*/  F2FP.SATFINITE.E5M2.F32.PACK_AB_MERGE_C R65, RZ, R65, RZ ;  /* 0x00000041ff41723e */ /* 0x000fe200048060ff */
[----:B------:R-:W-:Y:S01]  /*4ef0*/  @!P0 STG.E.U8 desc[UR20][R16.64+0x20], R67 ;  /* 0x0000204310008986 */ /* 0x000fe2000c101114 */
[----:B-1----:R-:W-:Y:S02]  /*4f00*/  F2FP.SATFINITE.E5M2.F32.PACK_AB_MERGE_C R21, RZ, R64, RZ ;  /* 0x00000040ff15723e */ /* 0x002fe400048060ff */
[C---:B------:R-:W-:Y:S01]  /*4f10*/  ISETP.LT.OR P1, PT, R6.reuse, 0x9, !P1 ;  /* 0x000000090600780c */ /* 0x040fe20004f21670 */
[----:B------:R0:W-:Y:S01]  /*4f20*/  @!P3 STG.E.U8 desc[UR20][R16.64+0x21], R5 ;  /* 0x000021051000b986 */ /* 0x0001e2000c101114 */
[----:B------:R-:W-:-:S02]  /*4f30*/  ISETP.LT.OR P2, PT, R6, 0x9, !P2 ;  /* 0x000000090600780c */ /* 0x000fc40005741670 */
[C---:B------:R-:W-:Y:S01]  /*4f40*/  ISETP.GE.AND P3, PT, R24.reuse, 0x31, PT ;  /* 0x000000311800780c */ /* 0x040fe20003f66270 */
[----:B------:R-:W-:Y:S01]  /*4f50*/  @!P6 STG.E.U8 desc[UR20][R14.64+0x28], R65 ;  /* 0x000028410e00e986 */ /* 0x000fe2000c101114 */
[----:B------:R-:W-:Y:S02]  /*4f60*/  ISETP.GE.AND P0, PT, R24, 0x32, PT ;  /* 0x000000321800780c */ /* 0x000fe40003f06270 */
[----:B------:R-:W-:Y:S01]  /*4f70*/  F2FP.SATFINITE.E5M2.F32.PACK_AB_MERGE_C R63, RZ, R63, RZ ;  /* 0x0000003fff3f723e */ /* 0x000fe200048060ff */
[----:B------:R1:W-:Y:S01]  /*4f80*/  @!P5 STG.E.U8 desc[UR20][R14.64+0x29], R21 ;  /* 0x000029150e00d986 */ /* 0x0003e2000c101114 */
[C---:B------:R-:W-:Y:S02]  /*4f90*/  ISETP.LT.OR P5, PT, R6.reuse, 0x1, !P3 ;  /* 0x000000010600780c */ /* 0x040fe40005fa1670 */
[----:B------:R-:W-:Y:S02]  /*4fa0*/  ISETP.LT.OR P6, PT, R6, 0x1, !P0 ;  /* 0x000000010600780c */ /* 0x000fe400047c1670 */
[----:B0-----:R-:W-:Y:S01]  /*4fb0*/  F2FP.SATFINITE.E5M2.F32.PACK_AB_MERGE_C R5, RZ, R62, RZ ;  /* 0x0000003eff05723e */ /* 0x001fe200048060ff */
[----:B------:R-:W-:Y:S01]  /*4fc0*/  @!P2 STG.E.U8 desc[UR20][R16.64+0x28], R63 ;  /* 0x0000283f1000a986 */ /* 0x000fe2000c101114 */
[----:B------:R-:W-:-:S02]  /*4fd0*/  F2FP.SATFINITE.E5M2.F32.PACK_AB_MERGE_C R61, RZ, R61, RZ ;  /* 0x0000003dff3d723e */ /* 0x000fc400048060ff */
[----:B------:R-:W-:Y:S01]  /*4fe0*/  ISETP.GE.AND P2, PT, R24, 0x3a, PT ;  /* 0x0000003a1800780c */ /* 0x000fe20003f46270 */
[----:B------:R0:W-:Y:S01]  /*4ff0*/  @!P1 STG.E.U8 desc[UR20][R16.64+0x29], R5 ;  /* 0x0000290510009986 */ /* 0x0001e2000c101114 */
[----:B------:R-:W-:Y:S02]  /*5000*/  ISETP.LT.OR P1, PT, R6, 0x9, !P3 ;  /* 0x000000090600780c */ /* 0x000fe40005f21670 */
[----:B-1----:R-:W-:Y:S01]  /*5010*/  F2FP.SATFINITE.E5M2.F32.PACK_AB_MERGE_C R21, RZ, R60, RZ ;  /* 0x0000003cff15723e */ /* 0x002fe200048060ff */
[----:B------:R-:W-:Y:S01]  /*5020*/  @!P5 STG.E.U8 desc[UR20][R14.64+0x30], R61 ;  /* 0x0000303d0e00d986 */ /* 0x000fe2000c101114 */
[----:B------:R-:W-:Y:S02]  /*5030*/  ISETP.GE.AND P3, PT, R24, 0x39, PT ;  /* 0x000000391800780c */ /* 0x000fe40003f66270 */
[C---:B------:R-:W-:Y:S01]  /*5040*/  ISETP.LT.OR P0, PT, R6.reuse, 0x9, !P0 ;  /* 0x000000090600780c */ /* 0x040fe20004701670 */
[----:B------:R1:W-:Y:S01]  /*5050*/  @!P6 STG.E.U8 desc[UR20][R14.64+0x31], R21 ;  /* 0x000031150e00e986 */ /* 0x0003e2000c101114 */
[----:B------:R-:W-:-:S02]  /*5060*/  ISETP.LT.OR P5, PT, R6, 0x1, !P3 ;  /* 0x000000010600780c */ /* 0x000fc40005fa1670 */
[C---:B------:R-:W-:Y:S02]  /*5070*/  ISETP.LT.OR P6, PT, R6.reuse, 0x1, !P2 ;  /* 0x000000010600780c */ /* 0x040fe400057c1670 */
[C---:B------:R-:W-:Y:S02]  /*5080*/  ISETP.LT.OR P3, PT, R6.reuse, 0x9, !P3 ;  /* 0x000000090600780c */ /* 0x040fe40005f61670 */
[----:B------:R-:W-:Y:S02]  /*5090*/  ISETP.LT.OR P2, PT, R6, 0x9, !P2 ;  /* 0x000000090600780c */ /* 0x000fe40005741670 */
[----:B------:R-:W-:Y:S02]  /*50a0*/  F2FP.SATFINITE.E5M2.F32.PACK_AB_MERGE_C R59, RZ, R59, RZ ;  /* 0x0000003bff3b723e */ /* 0x000fe400048060ff */
[----:B0-----:R-:W-:Y:S02]  /*50b0*/  F2FP.SATFINITE.E5M2.F32.PACK_AB_MERGE_C R5, RZ, R58, RZ ;  /* 0x0000003aff05723e */ /* 0x001fe400048060ff */
[----:B------:R-:W-:Y:S01]  /*50c0*/  F2FP.SATFINITE.E5M2.F32.PACK_AB_MERGE_C R57, RZ, R57, RZ ;  /* 0x00000039ff39723e */ /* 0x000fe200048060ff */
[----:B------:R0:W-:Y:S01]  /*50d0*/  @!P1 STG.E.U8 desc[UR20][R16.64+0x30], R59 ;  /* 0x0000303b10009986 */ /* 0x0001e2000c101114 */
[----:B-1----:R-:W-:-:S02]  /*50e0*/  F2FP.SATFINITE.E5M2.F32.PACK_AB_MERGE_C R21, RZ, R56, RZ ;  /* 0x00000038ff15723e */ /* 0x002fc400048060ff */
[----:B------:R-:W-:Y:S01]  /*50f0*/  F2FP.SATFINITE.E5M2.F32.PACK_AB_MERGE_C R23, RZ, R23, RZ ;  /* 0x00000017ff17723e */ /* 0x000fe200048060ff */
[----:B------:R0:W-:Y:S01]  /*5100*/  @!P0 STG.E.U8 desc[UR20][R16.64+0x31], R5 ;  /* 0x0000310510008986 */ /* 0x0001e2000c101114 */
[----:B------:R-:W-:-:S03]  /*5110*/  F2FP.SATFINITE.E5M2.F32.PACK_AB_MERGE_C R25, RZ, R22, RZ ;  /* 0x00000016ff19723e */ /* 0x000fc600048060ff */
[----:B------:R0:W-:Y:S04]  /*5120*/  @!P5 STG.E.U8 desc[UR20][R14.64+0x38], R57 ;  /* 0x000038390e00d986 */ /* 0x0001e8000c101114 */
[----:B------:R0:W-:Y:S04]  /*5130*/  @!P6 STG.E.U8 desc[UR20][R14.64+0x39], R21 ;  /* 0x000039150e00e986 */ /* 0x0001e8000c101114 */
[----:B------:R0:W-:Y:S04]  /*5140*/  @!P3 STG.E.U8 desc[UR20][R16.64+0x38], R23 ;  /* 0x000038171000b986 */ /* 0x0001e8000c101114 */
[----:B------:R0:W-:Y:S02]  /*5150*/  @!P2 STG.E.U8 desc[UR20][R16.64+0x39], R25 ;  /* 0x000039191000a986 */ /* 0x0001e4000c101114 */
.L_x_102:
[----:B------:R-:W-:Y:S05]  /*5160*/  BSYNC B0 ;  /* 0x0000000000007941 */ /* 0x000fea0003800000 */
.L_x_36:
[C---:B------:R-:W-:Y:S01]  /*5170*/  LEA R2, P0, R8.reuse, R2, 0x1 ;  /* 0x0000000208027211 */ /* 0x040fe200078008ff */
[----:B------:R-:W-:Y:S01]  /*5180*/  ULDC.64 UR6, c[0x0][0x650] ;  /* 0x0001940000067ab9 */ /* 0x000fe20000000a00 */
[----:B-----5:R-:W-:Y:S01]  /*5190*/  IMAD.U32 R4, RZ, RZ, UR16 ;  /* 0x00000010ff047e24 */ /* 0x020fe2000f8e00ff */
[----:B0-----:R-:W-:Y:S01]  /*51a0*/  PRMT R14, RZ, 0x7610, R14 ;  /* 0x00007610ff0e7816 */ /* 0x001fe2000000000e */
[----:B------:R-:W-:Y:S01]  /*51b0*/  IMAD.MOV.U32 R6, RZ, RZ, -0x1 ;  /* 0xffffffffff067424 */ /* 0x000fe200078e00ff */
[----:B------:R-:W-:Y:S01]  /*51c0*/  LEA.HI.X R3, R8, R3, R0, 0x1, P0 ;  /* 0x0000000308037211 */ /* 0x000fe200000f0c00 */
[----:B------:R0:W-:Y:S01]  /*51d0*/  SYNCS.ARRIVE.TRANS64.A1T0 RZ, [R4+UR24], RZ ;  /* 0x000000ff04ff79a7 */ /* 0x0001e20008100018 */
[----:B------:R-:W-:Y:S01]  /*51e0*/  ISETP.GE.U32.AND P0, PT, R2, UR6, PT ;  /* 0x0000000602007c0c */ /* 0x000fe2000bf06070 */
[----:B------:R-:W-:-:S03]  /*51f0*/  IMAD.MOV.U32 R5, RZ, RZ, -0x1 ;  /* 0xffffffffff057424 */ /* 0x000fc600078e00ff */
[----:B------:R-:W-:Y:S01]  /*5200*/  ISETP.GE.U32.AND.EX P0, PT, R3, UR7, PT, P0 ;  /* 0x0000000703007c0c */ /* 0x000fe2000bf06100 */
[----:B0-----:R-:W-:-:S12]  /*5210*/  IMAD.MOV.U32 R4, RZ, RZ, -0x1 ;  /* 0xffffffffff047424 */ /* 0x001fd800078e00ff */
[----:B------:R-:W-:Y:S05]  /*5220*/  @P0 BRA `(.L_x_103) ;  /* 0x0000000400600947 */ /* 0x000fea0003800000 */
[----:B------:R-:W0:Y:S01]  /*5230*/  S2R R26, SR_CTAID.X ;  /* 0x00000000001a7919 */ /* 0x000e220000002500 */
[----:B--234-:R-:W2:Y:S01]  /*5240*/  LDC.64 R20, c[0x0][0x628] ;  /* 0x00018a00ff147b82 */ /* 0x01cea20000000a00 */
[----:B------:R-:W-:Y:S01]  /*5250*/  ULDC UR6, c[0x0][0x150] ;  /* 0x0000540000067ab9 */ /* 0x000fe20000000800 */
[----:B-1----:R-:W-:Y:S01]  /*5260*/  IMAD.MOV.U32 R16, RZ, RZ, R2 ;  /* 0x000000ffff107224 */ /* 0x002fe200078e0002 */
[----:B------:R-:W1:Y:S01]  /*5270*/  S2R R28, SR_CTAID.Y ;  /* 0x00000000001c7919 */ /* 0x000e620000002600 */
[----:B------:R-:W-:-:S04]  /*5280*/  IMAD.MOV.U32 R17, RZ, RZ, R3 ;  /* 0x000000ffff117224 */ /* 0x000fc800078e0003 */
[----:B------:R-:W3:Y:S08]  /*5290*/  LDC R29, c[0x0][0x144] ;  /* 0x00005100ff1d7b82 */ /* 0x000ef00000000800 */
[----:B------:R-:W4:Y:S08]  /*52a0*/  LDC R6, c[0x0][0x630] ;  /* 0x00018c00ff067b82 */ /* 0x000f300000000800 */
[----:B------:R-:W1:Y:S01]  /*52b0*/  LDC.64 R24, c[0x0][0x620] ;  /* 0x00018800ff187b82 */ /* 0x000e620000000a00 */
[----:B--2---:R-:W-:-:S04]  /*52c0*/  ISETP.NE.U32.AND P0, PT, R20, RZ, PT ;  /* 0x000000ff1400720c */ /* 0x004fc80003f05070 */
[----:B------:R-:W-:Y:S02]  /*52d0*/  ISETP.NE.AND.EX P0, PT, R21, RZ, PT, P0 ;  /* 0x000000ff1500720c */ /* 0x000fe40003f05300 */
[----:B0-----:R-:W-:-:S05]  /*52e0*/  I2FP.F32.U32 R4, R26 ;  /* 0x0000001a00047245 */ /* 0x001fca0000201000 */
[----:B------:R-:W-:-:S04]  /*52f0*/  FMUL R4, R4, UR6 ;  /* 0x0000000604047c20 */ /* 0x000fc80008400000 */
[----:B------:R0:W2:Y:S02]  /*5300*/  F2I.U32.TRUNC.NTZ R27, R4 ;  /* 0x00000004001b7305 */ /* 0x0000a4000020f000 */
[----:B---34-:R-:W-:Y:S05]  /*5310*/  @!P0 BRA `(.L_x_104) ;  /* 0x0000000000288947 */ /* 0x018fea0003800000 */
[----:B------:R-:W3:Y:S02]  /*5320*/  LDC R5, c[0x0][0x634] ;  /* 0x00018d00ff057b82 */ /* 0x000ee40000000800 */
[----:B---3--:R-:W-:-:S05]  /*5330*/  IADD3 R17, P0, R2, R5, RZ ;  /* 0x0000000502117210 */ /* 0x008fca0007f1e0ff */
[----:B------:R-:W-:-:S04]  /*5340*/  IMAD.X R23, RZ, RZ, R3, P0 ;  /* 0x000000ffff177224 */ /* 0x000fc800000e0603 */
[----:B0-----:R-:W-:-:S04]  /*5350*/  IMAD.WIDE.U32 R4, R23, R20, RZ ;  /* 0x0000001417047225 */ /* 0x001fc800078e00ff */
[----:B------:R-:W-:-:S04]  /*5360*/  IMAD.WIDE.U32 R14, P0, R17, R21, R4 ;  /* 0x00000015110e7225 */ /* 0x000fc80007800004 */
[----:B------:R-:W-:-:S04]  /*5370*/  IMAD.WIDE.U32 R4, R17, R20, RZ ;  /* 0x0000001411047225 */ /* 0x000fc800078e00ff */
[----:B------:R-:W-:Y:S01]  /*5380*/  IMAD.X R17, RZ, RZ, RZ, P0 ;  /* 0x000000ffff117224 */ /* 0x000fe200000e06ff */
[----:B------:R-:W-:Y:S01]  /*5390*/  IADD3 RZ, P0, R5, R14, RZ ;  /* 0x0000000e05ff7210 */ /* 0x000fe20007f1e0ff */
[----:B------:R-:W-:-:S04]  /*53a0*/  IMAD.MOV.U32 R16, RZ, RZ, R15 ;  /* 0x000000ffff107224 */ /* 0x000fc800078e000f */
[----:B------:R-:W-:-:S08]  /*53b0*/  IMAD.WIDE.U32.X R16, R23, R21, R16, P0 ;  /* 0x0000001517107225 */ /* 0x000fd000000e0410 */
.L_x_104:
[-CC-:B------:R-:W-:Y:S01]  /*53c0*/  SHF.R.U64 R22, R16, R6.reuse, R17.reuse ;  /* 0x0000000610167219 */ /* 0x180fe20000001211 */
[----:B------:R-:W3:Y:S01]  /*53d0*/  LDC.64 R32, c[0x0][0x640] ;  /* 0x00019000ff207b82 */ /* 0x000ee20000000a00 */
[----:B0-----:R-:W-:Y:S01]  /*53e0*/  SHF.R.U32.HI R4, RZ, R6, R17 ;  /* 0x00000006ff047219 */ /* 0x001fe20000011611 */
[----:B--2---:R-:W-:Y:S01]  /*53f0*/  IMAD.MOV R27, RZ, RZ, -R27 ;  /* 0x000000ffff1b7224 */ /* 0x004fe200078e0a1b */
[----:B------:R-:W-:Y:S01]  /*5400*/  IADD3 R15, P0, RZ, -R22, RZ ;  /* 0x80000016ff0f7210 */ /* 0x000fe20007f1e0ff */
[----:B------:R-:W-:Y:S01]  /*5410*/  ULDC UR6, c[0x0][0x154] ;  /* 0x0000550000067ab9 */ /* 0x000fe20000000800 */
[----:B------:R-:W-:Y:S02]  /*5420*/  IMAD.MOV.U32 R17, RZ, RZ, 0x1 ;  /* 0x00000001ff117424 */ /* 0x000fe400078e00ff */
[----:B------:R-:W-:Y:S01]  /*5430*/  IMAD R27, R29, R27, R26 ;  /* 0x0000001b1d1b7224 */ /* 0x000fe200078e021a */
[----:B------:R-:W0:Y:S01]  /*5440*/  LDC R14, c[0x0][0x618] ;  /* 0x00018600ff0e7b82 */ /* 0x000e220000000800 */
[----:B------:R-:W-:-:S04]  /*5450*/  IMAD.X R5, RZ, RZ, ~R4, P0 ;  /* 0x000000ffff057224 */ /* 0x000fc800000e0e04 */
[-C--:B-1----:R-:W-:Y:S02]  /*5460*/  IMAD R6, R5, R24.reuse, RZ ;  /* 0x0000001805067224 */ /* 0x082fe400078e02ff */
[C---:B------:R-:W-:Y:S01]  /*5470*/  IMAD.WIDE.U32 R4, R15.reuse, R24, R2 ;  /* 0x000000180f047225 */ /* 0x040fe200078e0002 */
[----:B------:R-:W1:Y:S03]  /*5480*/  LDC R16, c[0x0][0x608] ;  /* 0x00018200ff107b82 */ /* 0x000e660000000800 */
[----:B------:R-:W-:Y:S01]  /*5490*/  IMAD R15, R15, R25, R6 ;  /* 0x000000190f0f7224 */ /* 0x000fe200078e0206 */
[----:B------:R-:W-:-:S03]  /*54a0*/  I2FP.F32.U32 R6, R28 ;  /* 0x0000001c00067245 */ /* 0x000fc60000201000 */
[----:B------:R-:W-:Y:S01]  /*54b0*/  IMAD.IADD R5, R5, 0x1, R15 ;  /* 0x0000000105057824 */ /* 0x000fe200078e020f */
[----:B------:R-:W2:Y:S01]  /*54c0*/  LDC R30, c[0x0][0x658] ;  /* 0x00019600ff1e7b82 */ /* 0x000ea20000000800 */
[----:B---3--:R-:W-:Y:S01]  /*54d0*/  ISETP.NE.U32.AND P0, PT, R32, RZ, PT ;  /* 0x000000ff2000720c */ /* 0x008fe20003f05070 */
[----:B------:R-:W-:-:S03]  /*54e0*/  IMAD.MOV.U32 R15, RZ, RZ, -0x1 ;  /* 0xffffffffff0f7424 */ /* 0x000fc600078e00ff */
[----:B------:R-:W-:-:S03]  /*54f0*/  ISETP.NE.AND.EX P0, PT, R33, RZ, PT, P0 ;  /* 0x000000ff2100720c */ /* 0x000fc60003f05300 */
[----:B------:R-:W3:Y:S01]  /*5500*/  LDC R25, c[0x0][0x148] ;  /* 0x00005200ff197b82 */ /* 0x000ee20000000800 */
[-CC-:B0-----:R-:W-:Y:S02]  /*5510*/  SHF.R.U64 R20, R4, R14.reuse, R5.reuse ;  /* 0x0000000e04147219 */ /* 0x181fe40000001205 */
[----:B------:R-:W-:Y:S01]  /*5520*/  SHF.R.U32.HI R5, RZ, R14, R5 ;  /* 0x0000000eff057219 */ /* 0x000fe20000011605 */
[----:B------:R-:W-:-:S04]  /*5530*/  FMUL R14, R6, UR6 ;  /* 0x00000006060e7c20 */ /* 0x000fc80008400000 */
[----:B------:R-:W0:Y:S01]  /*5540*/  LDC R26, c[0x0][0x600] ;  /* 0x00018000ff1a7b82 */ /* 0x000e220000000800 */
[----:B------:R4:W0:Y:S01]  /*5550*/  F2I.U32.TRUNC.NTZ R23, R14 ;  /* 0x0000000e00177305 */ /* 0x000822000020f000 */
[-CC-:B-1----:R-:W-:Y:S02]  /*5560*/  SHF.R.U64 R6, R20, R16.reuse, R5.reuse ;  /* 0x0000001014067219 */ /* 0x182fe40000001205 */
[----:B------:R-:W-:-:S04]  /*5570*/  SHF.R.U32.HI R5, RZ, R16, R5 ;  /* 0x00000010ff057219 */ /* 0x000fc80000011605 */
[----:B------:R-:W1:Y:S01]  /*5580*/  LDC R31, c[0x0][0x648] ;  /* 0x00019200ff1f7b82 */ /* 0x000e620000000800 */
[-CC-:B--2---:R-:W-:Y:S02]  /*5590*/  SHF.R.U64 R24, R6, R30.reuse, R5.reuse ;  /* 0x0000001e06187219 */ /* 0x184fe40000001205 */
[-C--:B------:R-:W-:Y:S02]  /*55a0*/  SHF.L.U32 R15, R15, R30.reuse, RZ ;  /* 0x0000001e0f0f7219 */ /* 0x080fe400000006ff */
[-C--:B------:R-:W-:Y:S01]  /*55b0*/  SHF.R.U32.HI R5, RZ, R30.reuse, R5 ;  /* 0x0000001eff057219 */ /* 0x080fe20000011605 */
[----:B------:R-:W-:Y:S01]  /*55c0*/  IMAD.MOV.U32 R4, RZ, RZ, R24 ;  /* 0x000000ffff047224 */ /* 0x000fe200078e0018 */
[----:B------:R-:W-:Y:S01]  /*55d0*/  SHF.L.U32 R30, R17, R30, RZ ;  /* 0x0000001e111e7219 */ /* 0x000fe200000006ff */
[----:B------:R-:W2:Y:S01]  /*55e0*/  LDC R34, c[0x0][0x638] ;  /* 0x00018e00ff227b82 */ /* 0x000ea20000000800 */
[----:B------:R-:W-:-:S07]  /*55f0*/  LOP3.LUT R29, RZ, R15, RZ, 0x33, !PT ;  /* 0x0000000fff1d7212 */ /* 0x000fce00078e33ff */
[----:B------:R-:W0:Y:S01]  /*5600*/  LDC R35, c[0x0][0x610] ;  /* 0x00018400ff237b82 */ /* 0x000e220000000800 */
        /* <DEDUP_REMOVED lines=11> */
.L_x_105:
[----:B-1----:R-:W-:Y:S01]  /*56c0*/  SHF.R.U64 R4, R4, R31, R5 ;  /* 0x0000001f04047219 */ /* 0x002fe20000001205 */
[----:B0-----:R-:W-:Y:S01]  /*56d0*/  VIADD R17, R26, 0xffffffff ;  /* 0xffffffff1a117836 */ /* 0x001fe20000000000 */
[----:B------:R-:W-:Y:S01]  /*56e0*/  LOP3.LUT R15, R6, R29, RZ, 0xc0, !PT ;  /* 0x0000001d060f7212 */ /* 0x000fe200078ec0ff */
[----:B------:R-:W-:Y:S02]  /*56f0*/  IMAD.MOV R23, RZ, RZ, -R23 ;  /* 0x000000ffff177224 */ /* 0x000fe400078e0a17 */
[----:B------:R-:W-:Y:S02]  /*5700*/  IMAD.MOV R5, RZ, RZ, -R4 ;  /* 0x000000ffff057224 */ /* 0x000fe400078e0a04 */
[----:B------:R-:W-:Y:S01]  /*5710*/  IMAD R6, R30, R4, R15 ;  /* 0x000000041e067224 */ /* 0x000fe200078e020f */
[----:B------:R-:W-:Y:S01]  /*5720*/  LOP3.LUT R15, R20, R17, RZ, 0xc0, !PT ;  /* 0x00000011140f7212 */ /* 0x000fe200078ec0ff */
[----:B---3--:R-:W-:Y:S02]  /*5730*/  @P4 IMAD R27, R25, R23, R28 ;  /* 0x00000017191b4224 */ /* 0x008fe400078e021c */
[----:B--2---:R-:W-:-:S02]  /*5740*/  IMAD R4, R5, R34, R24 ;  /* 0x0000002205047224 */ /* 0x004fc400078e0218 */
[----:B------:R-:W-:Y:S02]  /*5750*/  IMAD R6, R6, R35, R27 ;  /* 0x0000002306067224 */ /* 0x000fe400078e021b */
[----:B------:R-:W-:Y:S02]  /*5760*/  IMAD R5, R4, R26, R15 ;  /* 0x0000001a04057224 */ /* 0x000fe400078e020f */
[----:B------:R-:W-:-:S03]  /*5770*/  IMAD.MOV.U32 R14, RZ, RZ, 0x1 ;  /* 0x00000001ff0e7424 */ /* 0x000fc600078e00ff */
[----:B------:R-:W-:Y:S02]  /*5780*/  SEL R4, R5, R6, !P4 ;  /* 0x0000000605047207 */ /* 0x000fe40006000000 */
[----:B------:R-:W-:Y:S01]  /*5790*/  SEL R6, R6, R5, !P4 ;  /* 0x0000000506067207 */ /* 0x000fe20006000000 */
[----:B------:R-:W-:-:S07]  /*57a0*/  IMAD.MOV.U32 R5, RZ, RZ, R22 ;  /* 0x000000ffff057224 */ /* 0x000fce00078e0016 */
.L_x_103:
[----:B------:R-:W-:Y:S02]  /*57b0*/  LOP3.LUT P0, RZ, R14, 0xff, RZ, 0xc0, !PT ;  /* 0x000000ff0eff7812 */ /* 0x000fe4000780c0ff */
[----:B------:R-:W-:-:S11]  /*57c0*/  LOP3.LUT R87, R87, 0x1, RZ, 0x3c, !PT ;  /* 0x0000000157577812 */ /* 0x000fd600078e3cff */
[----:B------:R-:W-:Y:S05]  /*57d0*/  @P0 BRA `(.L_x_106) ;  /* 0xffffffbc00ec0947 */ /* 0x000fea000383ffff */
[----:B------:R-:W-:Y:S05]  /*57e0*/  EXIT ;  /* 0x000000000000794d */ /* 0x000fea0003800000 */
.L_x_14:
[----:B------:R-:W-:-:S08]  /*57f0*/  ISETP.NE.AND P0, PT, R20, RZ, PT ;  /* 0x000000ff1400720c */ /* 0x000fd00003f05270 */
[----:B-----5:R-:W0:-:S00]  /*5800*/  USETMAXREG.DEALLOC.CTAPOOL 0x28 ;  /* 0x00000028000079c8 */ /* 0x020e0000080e0500 */
[----:B------:R-:W-:Y:S05]  /*5810*/  @P0 EXIT ;  /* 0x000000000000094d */ /* 0x000fea0003800000 */
[----:B0-----:R-:W-:Y:S01]  /*5820*/  LOP3.LUT P0, RZ, R16, 0xff, RZ, 0xc0, !PT ;  /* 0x000000ff10ff7812 */ /* 0x001fe2000780c0ff */
[----:B------:R-:W-:Y:S02]  /*5830*/  IMAD.MOV.U32 R13, RZ, RZ, 0x1 ;  /* 0x00000001ff0d7424 */ /* 0x000fe400078e00ff */
[----:B------:R-:W-:-:S10]  /*5840*/  IMAD.MOV.U32 R12, RZ, RZ, RZ ;  /* 0x000000ffff0c7224 */ /* 0x000fd400078e00ff */
[----:B------:R-:W-:Y:S05]  /*5850*/  @!P0 BRA `(.L_x_107) ;  /* 0x0000000c00008947 */ /* 0x000fea0003800000 */
[----:B------:R-:W-:Y:S01]  /*5860*/  LOP3.LUT P0, RZ, R11, 0x1f, RZ, 0xc0, !PT ;  /* 0x0000001f0bff7812 */ /* 0x000fe2000780c0ff */
[----:B------:R-:W-:Y:S01]  /*5870*/  ULDC UR5, c[0x0][0x658] ;  /* 0x0001960000057ab9 */ /* 0x000fe20000000800 */
[----:B------:R-:W-:Y:S01]  /*5880*/  UMOV UR6, 0xffffffff ;  /* 0xffffffff00067882 */ /* 0x000fe20000000000 */
[----:B------:R-:W-:Y:S01]  /*5890*/  BSSY B0, `(.L_x_107) ;  /* 0x00000bc000007945 */ /* 0x000fe20003800000 */
[----:B------:R-:W-:Y:S01]  /*58a0*/  USHF.L.U32 UR6, UR6, UR5, URZ ;  /* 0x0000000506067299 */ /* 0x000fe2000800063f */
[C---:B------:R-:W-:Y:S01]  /*58b0*/  ISETP.NE.AND P2, PT, R10.reuse, RZ, PT ;  /* 0x000000ff0a00720c */ /* 0x040fe20003f45270 */
[----:B------:R-:W-:Y:S01]  /*58c0*/  IMAD.MOV.U32 R15, RZ, RZ, 0x1 ;  /* 0x00000001ff0f7424 */ /* 0x000fe200078e00ff */
[----:B------:R-:W-:Y:S01]  /*58d0*/  ISETP.NE.OR P0, PT, R10, RZ, !P0 ;  /* 0x000000ff0a00720c */ /* 0x000fe20004705670 */
[----:B------:R-:W-:Y:S01]  /*58e0*/  IMAD.MOV.U32 R13, RZ, RZ, 0x1 ;  /* 0x00000001ff0d7424 */ /* 0x000fe200078e00ff */
[----:B------:R-:W-:Y:S01]  /*58f0*/  LOP3.LUT R14, R7, 0x2, RZ, 0xfc, !PT ;  /* 0x00000002070e7812 */ /* 0x000fe200078efcff */
[----:B------:R-:W-:Y:S01]  /*5900*/  IMAD.MOV.U32 R12, RZ, RZ, RZ ;  /* 0x000000ffff0c7224 */ /* 0x000fe200078e00ff */
[----:B------:R-:W-:Y:S01]  /*5910*/  ULDC UR4, c[0x0][0x600] ;  /* 0x0001800000047ab9 */ /* 0x000fe20000000800 */
[----:B------:R-:W-:Y:S01]  /*5920*/  UMOV UR7, 0x1 ;  /* 0x0000000100077882 */ /* 0x000fe20000000000 */
[----:B------:R-:W-:-:S02]  /*5930*/  UIADD3 UR22, UR13, 0x1, URZ ;  /* 0x000000010d167890 */ /* 0x000fc4000fffe03f */
[----:B------:R-:W-:Y:S02]  /*5940*/  UIADD3 UR16, UR4, -0x1, URZ ;  /* 0xffffffff04107890 */ /* 0x000fe4000fffe03f */
[----:B------:R-:W-:Y:S02]  /*5950*/  USHF.L.U32 UR18, UR7, UR5, URZ ;  /* 0x0000000507127299 */ /* 0x000fe4000800063f */
[----:B------:R-:W-:Y:S01]  /*5960*/  ULOP3.LUT UR17, URZ, UR6, URZ, 0x33, !UPT ;  /* 0x000000063f117292 */ /* 0x000fe2000f8e333f */
[----:B------:R-:W-:-:S11]  /*5970*/  ULDC.64 UR20, c[0x0][0x198] ;  /* 0x0000660000147ab9 */ /* 0x000fd60000000a00 */
.L_x_119:
[----:B------:R-:W-:-:S03]  /*5980*/  UMOV UR4, 0xffffffff ;  /* 0xffffffff00047882 */ /* 0x000fc60000000000 */
[----:B------:R-:W-:Y:S05]  /*5990*/  BRA.DIV UR4, `(.L_x_108) ;  /* 0x0000001e04307947 */ /* 0x000fea000b800000 */
[----:B------:R-:W-:-:S13]  /*59a0*/  ELECT P1, URZ, PT ;  /* 0x00000000003f782f */ /* 0x000fda0003820000 */
.L_x_156:
[----:B------:R-:W0:Y:S01]  /*59b0*/  LDC R10, c[0x0][0x28c] ;  /* 0x0000a300ff0a7b82 */ /* 0x000e220000000800 */
[----:B------:R-:W-:Y:S01]  /*59c0*/  BSSY B1, `(.L_x_109) ;  /* 0x0000035000017945 */ /* 0x000fe20003800000 */
[----:B0-----:R-:W-:-:S13]  /*59d0*/  ISETP.LT.OR P1, PT, R10, 0x1, !P1 ;  /* 0x000000010a00780c */ /* 0x001fda0004f21670 */
[----:B------:R-:W-:Y:S05]  /*59e0*/  @P1 BRA `(.L_x_110) ;  /* 0x0000000000c81947 */ /* 0x000fea0003800000 */
[----:B------:R-:W-:Y:S02]  /*59f0*/  IMAD.SHL.U32 R16, R4, 0x40, RZ ;  /* 0x0000004004107824 */ /* 0x000fe400078e00ff */
[----:B------:R-:W-:Y:S02]  /*5a00*/  IMAD.SHL.U32 R17, R6, 0x40, RZ ;  /* 0x0000004006117824 */ /* 0x000fe400078e00ff */
[----:B------:R-:W-:Y:S02]  /*5a10*/  IMAD.MOV.U32 R18, RZ, RZ, RZ ;  /* 0x000000ffff127224 */ /* 0x000fe400078e00ff */
[----:B------:R-:W-:Y:S02]  /*5a20*/  IMAD.U32 R20, RZ, RZ, UR22 ;  /* 0x00000016ff147e24 */ /* 0x000fe4000f8e00ff */
[----:B------:R-:W-:Y:S02]  /*5a30*/  IMAD.MOV.U32 R4, RZ, RZ, R13 ;  /* 0x000000ffff047224 */ /* 0x000fe400078e000d */
[----:B------:R-:W-:-:S07]  /*5a40*/  IMAD.MOV.U32 R6, RZ, RZ, R12 ;  /* 0x000000ffff067224 */ /* 0x000fce00078e000c */
.L_x_114:
[----:B------:R-:W0:Y:S01]  /*5a50*/  S2R R11, SR_CgaCtaId ;  /* 0x00000000000b7919 */ /* 0x000e220000008800 */
[----:B------:R-:W-:-:S04]  /*5a60*/  MOV R10, 0x400 ;  /* 0x00000400000a7802 */ /* 0x000fc80000000f00 */
[----:B0-----:R-:W-:Y:S02]  /*5a70*/  LEA R21, R11, R10, 0x18 ;  /* 0x0000000a0b157211 */ /* 0x001fe400078ec0ff */
[----:B------:R-:W-:Y:S01]  /*5a80*/  SHF.L.U32 R10, R4, 0x1f, RZ ;  /* 0x0000001f040a7819 */ /* 0x000fe200000006ff */
[----:B------:R-:W0:Y:S02]  /*5a90*/  @!P2 LDC R11, c[0x0][0x500] ;  /* 0x00014000ff0bab82 */ /* 0x000e240000000800 */
[----:B------:R-:W-:-:S04]  /*5aa0*/  IMAD R19, R6, 0x8, R21 ;  /* 0x0000000806137824 */ /* 0x000fc800078e0215 */
[----:B------:R-:W1:Y:S02]  /*5ab0*/  SYNCS.PHASECHK.TRANS64.TRYWAIT P1, [R19+URZ+0xe0], R10 ;  /* 0x0000e00a130075a7 */ /* 0x000e64000802017f */
[----:B-1----:R-:W-:Y:S05]  /*5ac0*/  @!P1 BRA `(.L_x_111) ;  /* 0x0000001c00049947 */ /* 0x002fea0003800000 */
.L_x_157:
[----:B-1----:R-:W-:Y:S01]  /*5ad0*/  PRMT R10, R14, 0x9910, RZ ;  /* 0x000099100e0a7816 */ /* 0x002fe200000000ff */
[----:B0-----:R0:W-:Y:S03]  /*5ae0*/  @!P2 SYNCS.ARRIVE.TRANS64 RZ, [R19+URZ], R11 ;  /* 0x0000000b13ffa9a7 */ /* 0x0011e6000800003f */
[----:B------:R-:W-:-:S13]  /*5af0*/  ISETP.NE.AND P1, PT, R10, 0x2, PT ;  /* 0x000000020a00780c */ /* 0x000fda0003f25270 */
[----:B0-----:R-:W-:Y:S05]  /*5b00*/  @P1 BRA `(.L_x_112) ;  /* 0x0000000000041947 */ /* 0x001fea0003800000 */
[----:B------:R-:W-:Y:S01]  /*5b10*/  BPT.TRAP 0x1 ;  /* 0x000000040000795c */ /* 0x000fe20000300000 */
.L_x_112:
[----:B------:R-:W-:Y:S05]  /*5b20*/  @P0 BRA `(.L_x_113) ;  /* 0x0000000000040947 */ /* 0x000fea0003800000 */
[----:B------:R-:W-:Y:S01]  /*5b30*/  BPT.TRAP 0x1 ;  /* 0x000000040000795c */ /* 0x000fe20000300000 */
.L_x_113:
[----:B------:R-:W-:Y:S01]  /*5b40*/  IMAD R21, R6, 0x1000, R21 ;  /* 0x0000100006157824 */ /* 0x000fe200078e0215 */
[----:B------:R-:W-:Y:S01]  /*5b50*/  R2UR UR9, R19 ;  /* 0x00000000130972ca */ /* 0x000fe200000e0000 */
[----:B------:R-:W-:Y:S01]  /*5b60*/  VIADD R20, R20, 0xffffffff ;  /* 0xffffffff14147836 */ /* 0x000fe20000000000 */
[----:B------:R-:W-:Y:S01]  /*5b70*/  UIADD3 UR4, UP0, UR20, 0xf0, URZ ;  /* 0x000000f014047890 */ /* 0x000fe2000ff1e03f */
[----:B------:R-:W-:Y:S01]  /*5b80*/  R2UR UR11, R17 ;  /* 0x00000000110b72ca */ /* 0x000fe200000e0000 */
[----:B------:R-:W-:Y:S01]  /*5b90*/  UIADD3 UR24, UP1, UR20, 0x1f0, URZ ;  /* 0x000001f014187890 */ /* 0x000fe2000ff3e03f */
[----:B------:R-:W-:Y:S01]  /*5ba0*/  R2UR UR8, R21 ;  /* 0x00000000150872ca */ /* 0x000fe200000e0000 */
[----:B------:R-:W-:Y:S01]  /*5bb0*/  UIADD3.X UR5, URZ, UR21, URZ, UP0, !UPT ;  /* 0x000000153f057290 */ /* 0x000fe200087fe43f */
[----:B------:R-:W-:Y:S01]  /*5bc0*/  R2UR UR10, R18 ;  /* 0x00000000120a72ca */ /* 0x000fe200000e0000 */
[----:B------:R-:W-:Y:S01]  /*5bd0*/  VIADD R6, R6, 0x1 ;  /* 0x0000000106067836 */ /* 0x000fe20000000000 */
[----:B------:R-:W-:Y:S01]  /*5be0*/  R2UR UR12, R5 ;  /* 0x00000000050c72ca */ /* 0x000fe200000e0000 */
[----:B------:R-:W-:Y:S01]  /*5bf0*/  UIADD3.X UR25, URZ, UR21, URZ, UP1, !UPT ;  /* 0x000000153f197290 */ /* 0x000fe20008ffe43f */
[----:B------:R-:W-:Y:S01]  /*5c00*/  R2UR UR19, R16 ;  /* 0x00000000101372ca */ /* 0x000fe200000e0000 */
[----:B------:R-:W-:Y:S01]  /*5c10*/  UMOV UR6, 0x0 ;  /* 0x0000000000067882 */ /* 0x000fe20000000000 */
[----:B------:R-:W-:Y:S01]  /*5c20*/  ISETP.GT.AND P3, PT, R20, 0x1, PT ;  /* 0x000000011400780c */ /* 0x000fe20003f64270 */
[----:B------:R-:W-:Y:S01]  /*5c30*/  UMOV UR7, 0x10000000 ;  /* 0x1000000000077882 */ /* 0x000fe20000000000 */
[----:B------:R-:W-:Y:S01]  /*5c40*/  ISETP.NE.AND P1, PT, R6, 0x1c, PT ;  /* 0x0000001c0600780c */ /* 0x000fe20003f25270 */
[----:B------:R-:W-:-:S02]  /*5c50*/  VIADD R18, R18, 0x40 ;  /* 0x0000004012127836 */ /* 0x000fc40000000000 */
[----:B------:R-:W-:Y:S01]  /*5c60*/  UIADD3 UR14, UR8, 0x300, URZ ;  /* 0x00000300080e7890 */ /* 0x000fe2000fffe03f */
[----:B------:R-:W-:Y:S01]  /*5c70*/  SEL R11, RZ, 0x1, P1 ;  /* 0x00000001ff0b7807 */ /* 0x000fe20000800000 */
[----:B------:R-:W-:Y:S01]  /*5c80*/  UIADD3 UR15, UR8, 0x1c300, URZ ;  /* 0x0001c300080f7890 */ /* 0x000fe2000fffe03f */
[----:B------:R-:W-:Y:S02]  /*5c90*/  SEL R6, R6, RZ, P1 ;  /* 0x000000ff06067207 */ /* 0x000fe40000800000 */
[----:B------:R-:W-:Y:S02]  /*5ca0*/  LOP3.LUT R4, R4, R11, RZ, 0x3c, !PT ;  /* 0x0000000b04047212 */ /* 0x000fe400078e3cff */
[----:B------:R-:W-:Y:S02]  /*5cb0*/  UMOV UR8, UR14 ;  /* 0x0000000e00087c82 */ /* 0x000fe40008000000 */
[----:B------:R0:W-:Y:S02]  /*5cc0*/  UTMALDG.3D [UR8], [UR4], desc[UR6] ;  /* 0x00000608040075b4 */ /* 0x0001e40008011000 */
[----:B0-----:R-:W-:Y:S01]  /*5cd0*/  UMOV UR8, UR15 ;  /* 0x0000000f00087c82 */ /* 0x001fe20008000000 */
[----:B------:R-:W-:-:S02]  /*5ce0*/  UMOV UR11, UR19 ;  /* 0x00000013000b7c82 */ /* 0x000fc40008000000 */
[----:B------:R0:W-:Y:S02]  /*5cf0*/  UTMALDG.3D [UR8], [UR24], desc[UR6] ;  /* 0x00000608180075b4 */ /* 0x0001e40008011000 */
[----:B0-----:R-:W-:Y:S05]  /*5d00*/  @P3 BRA `(.L_x_114) ;  /* 0xfffffffc00503947 */ /* 0x001fea000383ffff */
.L_x_110:
[----:B------:R-:W-:Y:S05]  /*5d10*/  BSYNC B1 ;  /* 0x0000000000017941 */ /* 0x000fea0003800000 */
.L_x_109:
[----:B------:R-:W-:Y:S01]  /*5d20*/  LOP3.LUT P5, RZ, R15, 0xff, RZ, 0xc0, !PT ;  /* 0x000000ff0fff7812 */ /* 0x000fe200078ac0ff */
[----:B------:R-:W-:Y:S01]  /*5d30*/  VIADD R11, R12, UR13 ;  /* 0x0000000d0c0b7c36 */ /* 0x000fe20008000000 */
[----:B------:R-:W-:Y:S01]  /*5d40*/  ULDC.64 UR4, c[0x0][0x650] ;  /* 0x0001940000047ab9 */ /* 0x000fe20000000a00 */
[----:B------:R-:W-:Y:S01]  /*5d50*/  IMAD.U32 R6, RZ, RZ, UR13 ;  /* 0x0000000dff067e24 */ /* 0x000fe2000f8e00ff */
[----:B------:R-:W-:Y:S01]  /*5d60*/  UISETP.GE.U32.AND UP0, UPT, UR13, 0x1c, UPT ;  /* 0x0000001c0d00788c */ /* 0x000fe2000bf06070 */
[----:B------:R-:W-:Y:S01]  /*5d70*/  BSSY B1, `(.L_x_115) ;  /* 0x000006b000017945 */ /* 0x000fe20003800000 */
[----:B------:R-:W-:Y:S02]  /*5d80*/  ISETP.GT.U32.AND P1, PT, R11, 0x1b, PT ;  /* 0x0000001b0b00780c */ /* 0x000fe40003f24070 */
[----:B------:R-:W-:Y:S02]  /*5d90*/  PRMT R10, RZ, 0x7610, R10 ;  /* 0x00007610ff0a7816 */ /* 0x000fe4000000000a */
[----:B------:R-:W-:-:S02]  /*5da0*/  ISETP.LT.U32.AND P1, PT, R6, 0x1c, P1 ;  /* 0x0000001c0600780c */ /* 0x000fc40000f21070 */
[----:B------:R-:W-:Y:S01]  /*5db0*/  PLOP3.LUT P3, PT, PT, PT, UP0, 0x80, 0x0 ;  /* 0x000000000000781c */ /* 0x000fe20003f6f008 */
[----:B------:R-:W0:Y:S01]  /*5dc0*/  @P5 S2R R5, SR_CgaCtaId ;  /* 0x0000000000055919 */ /* 0x000e220000008800 */
[----:B------:R-:W-:Y:S02]  /*5dd0*/  @P5 MOV R4, 0x400 ;  /* 0x0000040000045802 */ /* 0x000fe40000000f00 */
[----:B------:R-:W-:Y:S02]  /*5de0*/  SEL R6, RZ, 0x1, !P1 ;  /* 0x00000001ff067807 */ /* 0x000fe40004800000 */
[----:B------:R-:W-:Y:S02]  /*5df0*/  PRMT R15, RZ, 0x7610, R15 ;  /* 0x00007610ff0f7816 */ /* 0x000fe4000000000f */
[----:B------:R-:W-:Y:S01]  /*5e00*/  LOP3.LUT R13, R13, R6, RZ, 0x3c, !PT ;  /* 0x000000060d0d7212 */ /* 0x000fe200078e3cff */
[----:B------:R-:W-:Y:S01]  /*5e10*/  IMAD.MOV.U32 R6, RZ, RZ, -0x1 ;  /* 0xffffffffff067424 */ /* 0x000fe200078e00ff */
[----:B0-----:R-:W-:-:S04]  /*5e20*/  @P5 LEA R4, R5, R4, 0x18 ;  /* 0x0000000405045211 */ /* 0x001fc800078ec0ff */
[----:B------:R0:W-:Y:S01]  /*5e30*/  @P5 SYNCS.ARRIVE.TRANS64.A1T0 RZ, [R4+URZ+0x1f8], RZ ;  /* 0x0001f8ff04ff59a7 */ /* 0x0001e2000810003f */
[----:B------:R-:W-:-:S04]  /*5e40*/  IADD3 R2, P5, R2, R8, RZ ;  /* 0x0000000802027210 */ /* 0x000fc80007fbe0ff */
[----:B------:R-:W-:Y:S01]  /*5e50*/  ISETP.GE.U32.AND P1, PT, R2, UR4, PT ;  /* 0x0000000402007c0c */ /* 0x000fe2000bf26070 */
[----:B------:R-:W-:Y:S01]  /*5e60*/  IMAD.X R3, R3, 0x1, R0, P5 ;  /* 0x0000000103037824 */ /* 0x000fe200028e0600 */
[----:B0-----:R-:W-:-:S04]  /*5e70*/  SHF.R.U32.HI R4, RZ, 0x2, R11 ;  /* 0x00000002ff047819 */ /* 0x001fc8000001160b */
[----:B------:R-:W-:Y:S01]  /*5e80*/  ISETP.GE.U32.AND.EX P1, PT, R3, UR5, PT, P1 ;  /* 0x0000000503007c0c */ /* 0x000fe2000bf26110 */
[----:B------:R-:W-:-:S04]  /*5e90*/  IMAD.WIDE.U32 R4, R4, 0x24924925, RZ ;  /* 0x2492492504047825 */ /* 0x000fc800078e00ff */
[----:B------:R-:W-:Y:S01]  /*5ea0*/  IMAD R12, R5, -0x1c, R11 ;  /* 0xffffffe4050c7824 */ /* 0x000fe200078e020b */
[----:B------:R-:W-:Y:S01]  /*5eb0*/  @P3 LOP3.LUT R13, R13, 0x1, R5, 0x78, !PT ;  /* 0x000000010d0d3812 */ /* 0x000fe200078e7805 */
[----:B------:R-:W-:Y:S02]  /*5ec0*/  IMAD.MOV.U32 R4, RZ, RZ, -0x1 ;  /* 0xffffffffff047424 */ /* 0x000fe400078e00ff */
[----:B------:R-:W-:-:S04]  /*5ed0*/  IMAD.MOV.U32 R5, RZ, RZ, -0x1 ;  /* 0xffffffffff057424 */ /* 0x000fc800078e00ff */
[----:B------:R-:W-:Y:S05]  /*5ee0*/  @P1 BRA `(.L_x_116) ;  /* 0x00000004004c1947 */ /* 0x000fea0003800000 */
[----:B------:R-:W0:Y:S01]  /*5ef0*/  S2R R17, SR_CTAID.X ;  /* 0x0000000000117919 */ /* 0x000e220000002500 */
[----:B------:R-:W-:Y:S01]  /*5f00*/  ULDC.64 UR4, c[0x0][0x628] ;  /* 0x00018a0000047ab9 */ /* 0x000fe20000000a00 */
[----:B------:R-:W1:Y:S01]  /*5f10*/  LDC R18, c[0x0][0x144] ;  /* 0x00005100ff127b82 */ /* 0x000e620000000800 */
[----:B------:R-:W-:Y:S01]  /*5f20*/  ISETP.NE.U32.AND P1, PT, RZ, UR4, PT ;  /* 0x00000004ff007c0c */ /* 0x000fe2000bf25070 */
[----:B------:R-:W2:Y:S01]  /*5f30*/  S2R R6, SR_CTAID.Y ;  /* 0x0000000000067919 */ /* 0x000ea20000002600 */
[----:B------:R-:W-:Y:S01]  /*5f40*/  ULDC UR6, c[0x0][0x150] ;  /* 0x0000540000067ab9 */ /* 0x000fe20000000800 */
[----:B------:R-:W-:Y:S01]  /*5f50*/  ULDC UR7, c[0x0][0x630] ;  /* 0x00018c0000077ab9 */ /* 0x000fe20000000800 */
[----:B------:R-:W-:Y:S01]  /*5f60*/  ISETP.NE.AND.EX P1, PT, RZ, UR5, PT, P1 ;  /* 0x00000005ff007c0c */ /* 0x000fe2000bf25310 */
[----:B------:R-:W-:Y:S01]  /*5f70*/  IMAD.MOV.U32 R4, RZ, RZ, R2 ;  /* 0x000000ffff047224 */ /* 0x000fe200078e0002 */
[----:B0-----:R-:W-:-:S05]  /*5f80*/  I2FP.F32.U32 R5, R17 ;  /* 0x0000001100057245 */ /* 0x001fca0000201000 */
[----:B------:R-:W-:Y:S01]  /*5f90*/  FMUL R20, R5, UR6 ;  /* 0x0000000605147c20 */ /* 0x000fe20008400000 */
[----:B------:R-:W-:-:S05]  /*5fa0*/  IMAD.MOV.U32 R5, RZ, RZ, R3 ;  /* 0x000000ffff057224 */ /* 0x000fca00078e0003 */
[----:B--2---:R-:W-:Y:S05]  /*5fb0*/  @!P1 BRA `(.L_x_117) ;  /* 0x0000000000289947 */ /* 0x004fea0003800000 */
[----:B------:R-:W-:Y:S02]  /*5fc0*/  ULDC UR6, c[0x0][0x634] ;  /* 0x00018d0000067ab9 */ /* 0x000fe40000000800 */
[----:B------:R-:W-:-:S05]  /*5fd0*/  IADD3 R5, P1, R2, UR6, RZ ;  /* 0x0000000602057c10 */ /* 0x000fca000ff3e0ff */
[----:B------:R-:W-:-:S04]  /*5fe0*/  IMAD.X R19, RZ, RZ, R3, P1 ;  /* 0x000000ffff137224 */ /* 0x000fc800008e0603 */
[----:B------:R-:W-:-:S04]  /*5ff0*/  IMAD.WIDE.U32 R10, R19, UR4, RZ ;  /* 0x00000004130a7c25 */ /* 0x000fc8000f8e00ff */
[----:B------:R-:W-:-:S04]  /*6000*/  IMAD.WIDE.U32 R10, P1, R5, UR5, R10 ;  /* 0x00000005050a7c25 */ /* 0x000fc8000f82000a */
[----:B------:R-:W-:-:S04]  /*6010*/  IMAD.WIDE.U32 R4, R5, UR4, RZ ;  /* 0x0000000405047c25 */ /* 0x000fc8000f8e00ff */
[----:B------:R-:W-:Y:S01]  /*6020*/  IMAD.MOV.U32 R4, RZ, RZ, R11 ;  /* 0x000000ffff047224 */ /* 0x000fe200078e000b */
[----:B------:R-:W-:Y:S01]  /*6030*/  IADD3 RZ, P3, R5, R10, RZ ;  /* 0x0000000a05ff7210 */ /* 0x000fe20007f7e0ff */
[----:B------:R-:W-:-:S04]  /*6040*/  IMAD.X R5, RZ, RZ, RZ, P1 ;  /* 0x000000ffff057224 */ /* 0x000fc800008e06ff */
[----:B------:R-:W-:-:S08]  /*6050*/  IMAD.WIDE.U32.X R4, R19, UR5, R4, P3 ;  /* 0x0000000513047c25 */ /* 0x000fd000098e0404 */
.L_x_117:
[--C-:B------:R-:W-:Y:S01]  /*6060*/  SHF.R.U64 R16, R4, UR7, R5.reuse ;  /* 0x0000000704107c19 */ /* 0x100fe20008001205 */
[----:B------:R-:W0:Y:S01]  /*6070*/  F2I.U32.TRUNC.NTZ R20, R20 ;  /* 0x0000001400147305 */ /* 0x000e22000020f000 */
[----:B------:R-:W-:Y:S01]  /*6080*/  SHF.R.U32.HI R4, RZ, UR7, R5 ;  /* 0x00000007ff047c19 */ /* 0x000fe20008011605 */
[----:B------:R-:W-:Y:S01]  /*6090*/  ULDC.64 UR4, c[0x0][0x620] ;  /* 0x0001880000047ab9 */ /* 0x000fe20000000a00 */
[----:B------:R-:W-:Y:S01]  /*60a0*/  IADD3 R11, P1, RZ, -R16, RZ ;  /* 0x80000010ff0b7210 */ /* 0x000fe20007f3e0ff */
[----:B------:R-:W-:Y:S01]  /*60b0*/  ULDC.64 UR6, c[0x0][0x640] ;  /* 0x0001900000067ab9 */ /* 0x000fe20000000a00 */
[----:B------:R-:W2:Y:S03]  /*60c0*/  LDC R21, c[0x0][0x148] ;  /* 0x00005200ff157b82 */ /* 0x000ea60000000800 */
[----:B------:R-:W-:Y:S01]  /*60d0*/  IMAD.X R4, RZ, RZ, ~R4, P1 ;  /* 0x000000ffff047224 */ /* 0x000fe200008e0e04 */
[----:B------:R-:W-:-:S03]  /*60e0*/  ISETP.NE.U32.AND P1, PT, RZ, UR6, PT ;  /* 0x00000006ff007c0c */ /* 0x000fc6000bf25070 */
[----:B------:R-:W-:Y:S01]  /*60f0*/  IMAD R10, R4, UR4, RZ ;  /* 0x00000004040a7c24 */ /* 0x000fe2000f8e02ff */
[----:B------:R-:W-:Y:S01]  /*6100*/  ISETP.NE.AND.EX P1, PT, RZ, UR7, PT, P1 ;  /* 0x00000007ff007c0c */ /* 0x000fe2000bf25310 */
[----:B------:R-:W-:Y:S01]  /*6110*/  IMAD.WIDE.U32 R4, R11, UR4, R2 ;  /* 0x000000040b047c25 */ /* 0x000fe2000f8e0002 */
[----:B------:R-:W-:-:S03]  /*6120*/  ULDC UR4, c[0x0][0x618] ;  /* 0x0001860000047ab9 */ /* 0x000fc60000000800 */
[----:B------:R-:W-:Y:S01]  /*6130*/  IMAD R11, R11, UR5, R10 ;  /* 0x000000050b0b7c24 */ /* 0x000fe2000f8e020a */
[----:B------:R-:W-:Y:S01]  /*6140*/  ULDC UR5, c[0x0][0x154] ;  /* 0x0000550000057ab9 */ /* 0x000fe20000000800 */
[----:B0-----:R-:W-:Y:S02]  /*6150*/  IMAD.MOV R10, RZ, RZ, -R20 ;  /* 0x000000ffff0a7224 */ /* 0x001fe400078e0a14 */
[----:B------:R-:W-:Y:S02]  /*6160*/  IMAD.IADD R5, R5, 0x1, R11 ;  /* 0x0000000105057824 */ /* 0x000fe400078e020b */
[----:B-1----:R-:W-:Y:S01]  /*6170*/  IMAD R17, R18, R10, R17 ;  /* 0x0000000a12117224 */ /* 0x002fe200078e0211 */
[----:B------:R-:W-:Y:S02]  /*6180*/  I2FP.F32.U32 R10, R6 ;  /* 0x00000006000a7245 */ /* 0x000fe40000201000 */
[--C-:B------:R-:W-:Y:S02]  /*6190*/  SHF.R.U64 R18, R4, UR4, R5.reuse ;  /* 0x0000000404127c19 */ /* 0x100fe40008001205 */
[----:B------:R-:W-:Y:S01]  /*61a0*/  SHF.R.U32.HI R5, RZ, UR4, R5 ;  /* 0x00000004ff057c19 */ /* 0x000fe20008011605 */
[----:B------:R-:W-:Y:S01]  /*61b0*/  FMUL R10, R10, UR5 ;  /* 0x000000050a0a7c20 */ /* 0x000fe20008400000 */
[----:B------:R-:W-:-:S02]  /*61c0*/  ULDC UR4, c[0x0][0x608] ;  /* 0x0001820000047ab9 */ /* 0x000fc40000000800 */
[--C-:B------:R-:W-:Y:S01]  /*61d0*/  SHF.R.U64 R20, R18, UR4, R5.reuse ;  /* 0x0000000412147c19 */ /* 0x100fe20008001205 */
[----:B------:R0:W1:Y:S01]  /*61e0*/  F2I.U32.TRUNC.NTZ R22, R10 ;  /* 0x0000000a00167305 */ /* 0x000062000020f000 */
[----:B------:R-:W-:Y:S01]  /*61f0*/  SHF.R.U32.HI R5, RZ, UR4, R5 ;  /* 0x00000004ff057c19 */ /* 0x000fe20008011605 */
[----:B------:R-:W-:-:S03]  /*6200*/  ULDC UR4, c[0x0][0x658] ;  /* 0x0001960000047ab9 */ /* 0x000fc60000000800 */
[--C-:B------:R-:W-:Y:S02]  /*6210*/  SHF.R.U64 R19, R20, UR4, R5.reuse ;  /* 0x0000000414137c19 */ /* 0x100fe40008001205 */
[----:B------:R-:W-:-:S03]  /*6220*/  SHF.R.U32.HI R23, RZ, UR4, R5 ;  /* 0x00000004ff177c19 */ /* 0x000fc60008011605 */
[----:B------:R-:W-:Y:S02]  /*6230*/  IMAD.MOV.U32 R4, RZ, RZ, R19 ;  /* 0x000000ffff047224 */ /* 0x000fe400078e0013 */
[----:B------:R-:W-:Y:S01]  /*6240*/  IMAD.MOV.U32 R5, RZ, RZ, R23 ;  /* 0x000000ffff057224 */ /* 0x000fe200078e0017 */
[----:B0-----:R-:W-:Y:S06]  /*6250*/  @!P1 BRA `(.L_x_118) ;  /* 0x0000000000289947 */ /* 0x001fec0003800000 */
        /* <DEDUP_REMOVED lines=10> */
.L_x_118:
[----:B------:R-:W-:Y:S01]  /*6300*/  ULDC UR4, c[0x0][0x648] ;  /* 0x0001920000047ab9 */ /* 0x000fe20000000800 */
[----:B-1----:R-:W-:Y:S01]  /*6310*/  IMAD.MOV R22, RZ, RZ, -R22 ;  /* 0x000000ffff167224 */ /* 0x002fe200078e0a16 */
[----:B------:R-:W-:Y:S01]  /*6320*/  SHF.R.U64 R5, R4, UR4, R5 ;  /* 0x0000000404057c19 */ /* 0x000fe20008001205 */
[----:B------:R-:W-:Y:S01]  /*6330*/  ULDC UR4, c[0x0][0x638] ;  /* 0x00018e0000047ab9 */ /* 0x000fe20000000800 */
[----:B------:R-:W-:Y:S01]  /*6340*/  LOP3.LUT R4, R20, UR17, RZ, 0xc0, !PT ;  /* 0x0000001114047c12 */ /* 0x000fe2000f8ec0ff */
[----:B--2---:R-:W-:Y:S01]  /*6350*/  @P4 IMAD R17, R21, R22, R6 ;  /* 0x0000001615114224 */ /* 0x004fe200078e0206 */
[----:B------:R-:W-:Y:S01]  /*6360*/  LOP3.LUT R18, R18, UR16, RZ, 0xc0, !PT ;  /* 0x0000001012127c12 */ /* 0x000fe2000f8ec0ff */
[----:B------:R-:W-:Y:S01]  /*6370*/  IMAD.MOV R6, RZ, RZ, -R5 ;  /* 0x000000ffff067224 */ /* 0x000fe200078e0a05 */
[----:B------:R-:W-:Y:S01]  /*6380*/  ULDC UR5, c[0x0][0x610] ;  /* 0x0001840000057ab9 */ /* 0x000fe20000000800 */
[----:B------:R-:W-:Y:S02]  /*6390*/  IMAD R4, R5, UR18, R4 ;  /* 0x0000001205047c24 */ /* 0x000fe4000f8e0204 */
[----:B------:R-:W-:Y:S01]  /*63a0*/  IMAD R19, R6, UR4, R19 ;  /* 0x0000000406137c24 */ /* 0x000fe2000f8e0213 */
[----:B------:R-:W-:Y:S01]  /*63b0*/  ULDC UR4, c[0x0][0x600] ;  /* 0x0001800000047ab9 */ /* 0x000fe20000000800 */
[----:B------:R-:W-:-:S02]  /*63c0*/  IMAD R17, R4, UR5, R17 ;  /* 0x0000000504117c24 */ /* 0x000fc4000f8e0211 */
[----:B------:R-:W-:Y:S02]  /*63d0*/  IMAD R6, R19, UR4, R18 ;  /* 0x0000000413067c24 */ /* 0x000fe4000f8e0212 */
[----:B------:R-:W-:Y:S02]  /*63e0*/  IMAD.MOV.U32 R10, RZ, RZ, 0x1 ;  /* 0x00000001ff0a7424 */ /* 0x000fe400078e00ff */
[----:B------:R-:W-:Y:S01]  /*63f0*/  IMAD.MOV.U32 R5, RZ, RZ, R16 ;  /* 0x000000ffff057224 */ /* 0x000fe200078e0010 */
[----:B------:R-:W-:Y:S02]  /*6400*/  SEL R4, R6, R17, !P4 ;  /* 0x0000001106047207 */ /* 0x000fe40006000000 */
[----:B------:R-:W-:-:S07]  /*6410*/  SEL R6, R17, R6, !P4 ;  /* 0x0000000611067207 */ /* 0x000fce0006000000 */
.L_x_116:
[----:B------:R-:W-:Y:S05]  /*6420*/  BSYNC B1 ;  /* 0x0000000000017941 */ /* 0x000fea0003800000 */
.L_x_115:
[----:B------:R-:W-:-:S13]  /*6430*/  LOP3.LUT P1, RZ, R10, 0xff, RZ, 0xc0, !PT ;  /* 0x000000ff0aff7812 */ /* 0x000fda000782c0ff */
[----:B------:R-:W-:Y:S05]  /*6440*/  @P1 BRA `(.L_x_119) ;  /* 0xfffffff4004c1947 */ /* 0x000fea000383ffff */
[----:B------:R-:W-:Y:S05]  /*6450*/  BSYNC B0 ;  /* 0x0000000000007941 */ /* 0x000fea0003800000 */
.L_x_107:
[----:B------:R-:W-:-:S03]  /*6460*/  UMOV UR4, 0xffffffff ;  /* 0xffffffff00047882 */ /* 0x000fc60000000000 */
[----:B------:R-:W-:Y:S05]  /*6470*/  BRA.DIV UR4, `(.L_x_120) ;  /* 0x0000001204ac7947 */ /* 0x000fea000b800000 */
[----:B------:R-:W-:-:S13]  /*6480*/  ELECT P0, URZ, PT ;  /* 0x00000000003f782f */ /* 0x000fda0003800000 */
.L_x_160:
[----:B------:R-:W-:Y:S04]  /*6490*/  BSSY B0, `(.L_x_121) ;  /* 0x0000103000007945 */ /* 0x000fe80003800000 */
[----:B------:R-:W-:Y:S05]  /*64a0*/  @!P0 BRA `(.L_x_122) ;  /* 0x0000001000048947 */ /* 0x000fea0003800000 */
[----:B------:R-:W-:-:S04]  /*64b0*/  LOP3.LUT R7, R7, 0x2, RZ, 0xfc, !PT ;  /* 0x0000000207077812 */ /* 0x000fc800078efcff */
[----:B------:R-:W-:-:S13]  /*64c0*/  ISETP.NE.AND P0, PT, R7, 0x3, PT ;  /* 0x000000030700780c */ /* 0x000fda0003f05270 */
[----:B------:R-:W-:Y:S05]  /*64d0*/  @!P0 BRA `(.L_x_123) ;  /* 0x0000000000048947 */ /* 0x000fea0003800000 */
[----:B------:R-:W-:Y:S01]  /*64e0*/  BPT.TRAP 0x1 ;  /* 0x000000040000795c */ /* 0x000fe20000300000 */
.L_x_123:
[----:B------:R-:W0:Y:S01]  /*64f0*/  S2R R3, SR_CgaCtaId ;  /* 0x0000000000037919 */ /* 0x000e220000008800 */
[----:B------:R-:W-:Y:S02]  /*6500*/  MOV R0, 0x400 ;  /* 0x0000040000007802 */ /* 0x000fe40000000f00 */
[----:B------:R-:W-:Y:S02]  /*6510*/  SHF.L.U32 R2, R13, 0x1f, RZ ;  /* 0x0000001f0d027819 */ /* 0x000fe400000006ff */
[----:B0-----:R-:W-:-:S05]  /*6520*/  LEA R3, R3, R0, 0x18 ;  /* 0x0000000003037211 */ /* 0x001fca00078ec0ff */
[----:B------:R-:W-:-:S04]  /*6530*/  VIADD R3, R3, 0xe0 ;  /* 0x000000e003037836 */ /* 0x000fc80000000000 */
[C---:B------:R-:W-:Y:S02]  /*6540*/  IMAD R5, R12.reuse, 0x8, R3 ;  /* 0x000000080c057824 */ /* 0x040fe400078e0203 */
[----:B------:R-:W-:Y:S02]  /*6550*/  VIADD R12, R12, 0x1 ;  /* 0x000000010c0c7836 */ /* 0x000fe40000000000 */
[----:B------:R-:W0:Y:S03]  /*6560*/  SYNCS.PHASECHK.TRANS64.TRYWAIT P0, [R5+URZ], R2 ;  /* 0x00000002050075a7 */ /* 0x000e26000800017f */
[----:B------:R-:W-:-:S04]  /*6570*/  ISETP.NE.AND P1, PT, R12, 0x1c, PT ;  /* 0x0000001c0c00780c */ /* 0x000fc80003f25270 */
[----:B------:R-:W-:Y:S02]  /*6580*/  SEL R0, RZ, 0x1, P1 ;  /* 0x00000001ff007807 */ /* 0x000fe40000800000 */
[----:B------:R-:W-:Y:S02]  /*6590*/  SEL R12, R12, RZ, P1 ;  /* 0x000000ff0c0c7207 */ /* 0x000fe40000800000 */
[----:B------:R-:W-:-:S03]  /*65a0*/  LOP3.LUT R13, R13, R0, RZ, 0x3c, !PT ;  /* 0x000000000d0d7212 */ /* 0x000fc600078e3cff */
[----:B------:R-:W-:Y:S01]  /*65b0*/  IMAD R7, R12, 0x8, R3 ;  /* 0x000000080c077824 */ /* 0x000fe200078e0203 */
[----:B------:R-:W-:Y:S01]  /*65c0*/  SHF.L.U32 R4, R13, 0x1f, RZ ;  /* 0x0000001f0d047819 */ /* 0x000fe200000006ff */
[----:B0-----:R-:W-:Y:S06]  /*65d0*/  @!P0 BRA `(.L_x_124) ;  /* 0x0000001000788947 */ /* 0x001fec0003800000 */
.L_x_161:
[----:B------:R-:W1:Y:S01]  /*65e0*/  SYNCS.PHASECHK.TRANS64.TRYWAIT P0, [R7+URZ], R4 ;  /* 0x00000004070075a7 */ /* 0x000e62000800017f */
[----:B------:R-:W-:-:S05]  /*65f0*/  VIADD R0, R12, 0x1 ;  /* 0x000000010c007836 */ /* 0x000fca0000000000 */
[----:B------:R-:W-:-:S04]  /*6600*/  ISETP.NE.AND P1, PT, R0, 0x1c, PT ;  /* 0x0000001c0000780c */ /* 0x000fc80003f25270 */
[----:B0-----:R-:W-:Y:S02]  /*6610*/  SEL R2, RZ, 0x1, P1 ;  /* 0x00000001ff027807 */ /* 0x001fe40000800000 */
[----:B------:R-:W-:Y:S02]  /*6620*/  SEL R0, R0, RZ, P1 ;  /* 0x000000ff00007207 */ /* 0x000fe40000800000 */
[----:B------:R-:W-:-:S03]  /*6630*/  LOP3.LUT R13, R13, R2, RZ, 0x3c, !PT ;  /* 0x000000020d0d7212 */ /* 0x000fc600078e3cff */
[----:B------:R-:W-:Y:S01]  /*6640*/  IMAD R6, R0, 0x8, R3 ;  /* 0x0000000800067824 */ /* 0x000fe200078e0203 */
[----:B------:R-:W-:Y:S01]  /*6650*/  SHF.L.U32 R5, R13, 0x1f, RZ ;  /* 0x0000001f0d057819 */ /* 0x000fe200000006ff */
[----:B-1----:R-:W-:Y:S06]  /*6660*/  @!P0 BRA `(.L_x_125) ;  /* 0x0000001000688947 */ /* 0x002fec0003800000 */
.L_x_162:
[----:B------:R-:W1:Y:S01]  /*6670*/  SYNCS.PHASECHK.TRANS64.TRYWAIT P0, [R6+URZ], R5 ;  /* 0x00000005060075a7 */ /* 0x000e62000800017f */
[----:B------:R-:W-:-:S05]  /*6680*/  VIADD R0, R0, 0x1 ;  /* 0x0000000100007836 */ /* 0x000fca0000000000 */
[----:B------:R-:W-:-:S04]  /*6690*/  ISETP.NE.AND P1, PT, R0, 0x1c, PT ;  /* 0x0000001c0000780c */ /* 0x000fc80003f25270 */
[----:B------:R-:W-:Y:S02]  /*66a0*/  SEL R2, RZ, 0x1, P1 ;  /* 0x00000001ff027807 */ /* 0x000fe40000800000 */
[----:B------:R-:W-:Y:S02]  /*66b0*/  SEL R0, R0, RZ, P1 ;  /* 0x000000ff00007207 */ /* 0x000fe40000800000 */
[----:B------:R-:W-:-:S03]  /*66c0*/  LOP3.LUT R13, R13, R2, RZ, 0x3c, !PT ;  /* 0x000000020d0d7212 */ /* 0x000fc600078e3cff */
[----:B0-----:R-:W-:Y:S01]  /*66d0*/  IMAD R7, R0, 0x8, R3 ;  /* 0x0000000800077824 */ /* 0x001fe200078e0203 */
[----:B------:R-:W-:Y:S01]  /*66e0*/  SHF.L.U32 R4, R13, 0x1f, RZ ;  /* 0x0000001f0d047819 */ /* 0x000fe200000006ff */
[----:B-1----:R-:W-:Y:S06]  /*66f0*/  @!P0 BRA `(.L_x_126) ;  /* 0x0000001000588947 */ /* 0x002fec0003800000 */
.L_x_163:
        /* <DEDUP_REMOVED lines=9> */
.L_x_164:
        /* <DEDUP_REMOVED lines=9> */
.L_x_165:
        /* <DEDUP_REMOVED lines=9> */
.L_x_166:
        /* <DEDUP_REMOVED lines=9> */
.L_x_167:
        /* <DEDUP_REMOVED lines=9> */
.L_x_168:
        /* <DEDUP_REMOVED lines=9> */
.L_x_169:
        /* <DEDUP_REMOVED lines=9> */
.L_x_170:
        /* <DEDUP_REMOVED lines=9> */
.L_x_171:
        /* <DEDUP_REMOVED lines=9> */
.L_x_172:
        /* <DEDUP_REMOVED lines=9> */
.L_x_173:
        /* <DEDUP_REMOVED lines=9> */
.L_x_174:
        /* <DEDUP_REMOVED lines=9> */
.L_x_175:
        /* <DEDUP_REMOVED lines=9> */
.L_x_176:
        /* <DEDUP_REMOVED lines=9> */
.L_x_177:
        /* <DEDUP_REMOVED lines=9> */
.L_x_178:
        /* <DEDUP_REMOVED lines=9> */
.L_x_179:
        /* <DEDUP_REMOVED lines=9> */
.L_x_180:
        /* <DEDUP_REMOVED lines=9> */
.L_x_181:
        /* <DEDUP_REMOVED lines=9> */
.L_x_182:
        /* <DEDUP_REMOVED lines=9> */
.L_x_183:
        /* <DEDUP_REMOVED lines=9> */
.L_x_184:
        /* <DEDUP_REMOVED lines=9> */
.L_x_185:
        /* <DEDUP_REMOVED lines=9> */
.L_x_186:
[----:B------:R-:W1:Y:S01]  /*73f0*/  SYNCS.PHASECHK.TRANS64.TRYWAIT P0, [R6+URZ], R5 ;  /* 0x00000005060075a7 */ /* 0x000e62000800017f */
[----:B------:R-:W-:-:S05]  /*7400*/  VIADD R0, R0, 0x1 ;  /* 0x0000000100007836 */ /* 0x000fca0000000000 */
[----:B------:R-:W-:-:S04]  /*7410*/  ISETP.NE.AND P1, PT, R0, 0x1c, PT ;  /* 0x0000001c0000780c */ /* 0x000fc80003f25270 */
[----:B------:R-:W-:Y:S02]  /*7420*/  SEL R2, RZ, 0x1, P1 ;  /* 0x00000001ff027807 */ /* 0x000fe40000800000 */
[----:B------:R-:W-:Y:S02]  /*7430*/  SEL R0, R0, RZ, P1 ;  /* 0x000000ff00007207 */ /* 0x000fe40000800000 */
[----:B------:R-:W-:Y:S01]  /*7440*/  LOP3.LUT R2, R13, R2, RZ, 0x3c, !PT ;  /* 0x000000020d027212 */ /* 0x000fe200078e3cff */
[----:B-1----:R-:W-:Y:S06]  /*7450*/  @!P0 BRA `(.L_x_150) ;  /* 0x0000000800e08947 */ /* 0x002fec0003800000 */
.L_x_187:
[----:B------:R-:W-:Y:S01]  /*7460*/  IMAD R3, R0, 0x8, R3 ;  /* 0x0000000800037824 */ /* 0x000fe200078e0203 */
[----:B------:R-:W-:-:S07]  /*7470*/  SHF.L.U32 R0, R2, 0x1f, RZ ;  /* 0x0000001f02007819 */ /* 0x000fce00000006ff */
.L_x_151:
[----:B--2---:R2:W3:Y:S02]  /*7480*/  SYNCS.PHASECHK.TRANS64.TRYWAIT P0, [R3+URZ], R0 ;  /* 0x00000000030075a7 */ /* 0x0044e4000800017f */
[----:B---3--:R-:W-:Y:S05]  /*7490*/  @!P0 NANOSLEEP.SYNCS 0x989680 ;  /* 0x009896800000895d */ /* 0x008fea0003900000 */
[----:B------:R-:W3:Y:S02]  /*74a0*/  @!P0 SYNCS.PHASECHK.TRANS64 P0, [R3+URZ], R0 ;  /* 0x00000000030085a7 */ /* 0x000ee4000800007f */
[----:B---3--:R-:W-:Y:S05]  /*74b0*/  @!P0 BRA `(.L_x_151) ;  /* 0xfffffffc00f08947 */ /* 0x008fea000383ffff */
.L_x_122:
[----:B------:R-:W-:Y:S05]  /*74c0*/  BSYNC B0 ;  /* 0x0000000000007941 */ /* 0x000fea0003800000 */
.L_x_121:
[----:B------:R-:W-:Y:S05]  /*74d0*/  EXIT ;  /* 0x000000000000794d */ /* 0x000fea0003800000 */
.L_x_16:
[----:B0-----:R-:W-:-:S04]  /*74e0*/  IMAD.U32 R15, RZ, RZ, UR15 ;  /* 0x0000000fff0f7e24 */ /* 0x001fc8000f8e00ff */
[----:B------:R0:W1:Y:S03]  /*74f0*/  SYNCS.PHASECHK.TRANS64.TRYWAIT P0, [R15+URZ+-0x8], R14 ;  /* 0xfffff80e0f0075a7 */ /* 0x000066000800017f */
[----:B-1----:R-:W-:Y:S05]  /*7500*/  @!P0 NANOSLEEP.SYNCS 0x989680 ;  /* 0x009896800000895d */ /* 0x002fea0003900000 */
[----:B------:R-:W1:Y:S02]  /*7510*/  @!P0 SYNCS.PHASECHK.TRANS64 P0, [R15+URZ+-0x8], R14 ;  /* 0xfffff80e0f0085a7 */ /* 0x000e64000800007f */
[----:B-1----:R-:W-:Y:S05]  /*7520*/  @!P0 BRA `(.L_x_16) ;  /* 0xfffffffc00ec8947 */ /* 0x002fea000383ffff */
[----:B------:R-:W-:Y:S05]  /*7530*/  BRA `(.L_x_152) ;  /* 0xffffffa000b07947 */ /* 0x000fea000383ffff */
.L_x_21:
[----:B-1----:R-:W-:-:S04]  /*7540*/  IMAD.U32 R15, RZ, RZ, UR6 ;  /* 0x00000006ff0f7e24 */ /* 0x002fc8000f8e00ff */
[----:B------:R1:W2:Y:S03]  /*7550*/  SYNCS.PHASECHK.TRANS64.TRYWAIT P0, [R15+URZ], R14 ;  /* 0x0000000e0f0075a7 */ /* 0x0002a6000800017f */
[----:B--2---:R-:W-:Y:S05]  /*7560*/  @!P0 NANOSLEEP.SYNCS 0x989680 ;  /* 0x009896800000895d */ /* 0x004fea0003900000 */
[----:B------:R-:W2:Y:S02]  /*7570*/  @!P0 SYNCS.PHASECHK.TRANS64 P0, [R15+URZ], R14 ;  /* 0x0000000e0f0085a7 */ /* 0x000ea4000800007f */
[----:B--2---:R-:W-:Y:S05]  /*7580*/  @!P0 BRA `(.L_x_21) ;  /* 0xfffffffc00ec8947 */ /* 0x004fea000383ffff */
[----:B------:R-:W-:Y:S05]  /*7590*/  BRA `(.L_x_20) ;  /* 0xffffffa400587947 */ /* 0x000fea000383ffff */
.L_x_27:
[----:B-1----:R-:W-:-:S04]  /*75a0*/  IMAD.U32 R16, RZ, RZ, UR9 ;  /* 0x00000009ff107e24 */ /* 0x002fc8000f8e00ff */
[----:B------:R1:W2:Y:S03]  /*75b0*/  SYNCS.PHASECHK.TRANS64.TRYWAIT P0, [R16+URZ], R15 ;  /* 0x0000000f100075a7 */ /* 0x0002a6000800017f */
[----:B--2---:R-:W-:Y:S05]  /*75c0*/  @!P0 NANOSLEEP.SYNCS 0x989680 ;  /* 0x009896800000895d */ /* 0x004fea0003900000 */
[----:B------:R-:W2:Y:S02]  /*75d0*/  @!P0 SYNCS.PHASECHK.TRANS64 P0, [R16+URZ], R15 ;  /* 0x0000000f100085a7 */ /* 0x000ea4000800007f */
[----:B--2---:R-:W-:Y:S05]  /*75e0*/  @!P0 BRA `(.L_x_27) ;  /* 0xfffffffc00ec8947 */ /* 0x004fea000383ffff */
[----:B------:R-:W-:Y:S05]  /*75f0*/  BRA `(.L_x_26) ;  /* 0xffffffa800ac7947 */ /* 0x000fea000383ffff */
.L_x_35:
[----:B0-----:R-:W-:-:S04]  /*7600*/  IMAD.U32 R15, RZ, RZ, UR15 ;  /* 0x0000000fff0f7e24 */ /* 0x001fc8000f8e00ff */
[----:B------:R0:W1:Y:S03]  /*7610*/  SYNCS.PHASECHK.TRANS64.TRYWAIT P0, [R15+URZ+0x8], R14 ;  /* 0x0000080e0f0075a7 */ /* 0x000066000800017f */
[----:B-1----:R-:W-:Y:S05]  /*7620*/  @!P0 NANOSLEEP.SYNCS 0x989680 ;  /* 0x009896800000895d */ /* 0x002fea0003900000 */
[----:B------:R-:W1:Y:S02]  /*7630*/  @!P0 SYNCS.PHASECHK.TRANS64 P0, [R15+URZ+0x8], R14 ;  /* 0x0000080e0f0085a7 */ /* 0x000e64000800007f */
[----:B-1----:R-:W-:Y:S05]  /*7640*/  @!P0 BRA `(.L_x_35) ;  /* 0xfffffffc00ec8947 */ /* 0x002fea000383ffff */
[----:B------:R-:W-:Y:S05]  /*7650*/  BRA `(.L_x_153) ;  /* 0xffffffb000e47947 */ /* 0x000fea000383ffff */
.L_x_108:
[----:B------:R-:W-:Y:S01]  /*7660*/  BSSY B1, `(.L_x_154) ;  /* 0x0000006000017945 */ /* 0x000fe20003800000 */
[----:B------:R-:W-:-:S07]  /*7670*/  IMAD.MOV.U32 R10, RZ, RZ, -0x1 ;  /* 0xffffffffff0a7424 */ /* 0x000fce00078e00ff */
[----:B------:R-:W-:Y:S05]  /*7680*/  WARPSYNC.COLLECTIVE R10, `(.L_x_155) ;  /* 0x000000000a0c7348 */ /* 0x000fea0003c00000 */
[----:B------:R-:W-:Y:S02]  /*7690*/  ELECT P1, UR62, PT ;  /* 0x00000000003e782f */ /* 0x000fe40003820000 */
[----:B------:R-:W-:Y:S01]  /*76a0*/  MOV R10, UR62 ;  /* 0x0000003e000a7c02 */ /* 0x000fe20008000f00 */
[----:B------:R-:W-:Y:S10]  /*76b0*/  ENDCOLLECTIVE ;  /* 0x000000000000791b */ /* 0x000ff40003800000 */
.L_x_155:
[----:B------:R-:W-:Y:S05]  /*76c0*/  BSYNC B1 ;  /* 0x0000000000017941 */ /* 0x000fea0003800000 */
.L_x_154:
[----:B------:R-:W-:Y:S05]  /*76d0*/  BRA `(.L_x_156) ;  /* 0xffffffe000b47947 */ /* 0x000fea000383ffff */
.L_x_111:
[----:B-1----:R1:W2:Y:S02]  /*76e0*/  SYNCS.PHASECHK.TRANS64.TRYWAIT P1, [R19+URZ+0xe0], R10 ;  /* 0x0000e00a130075a7 */ /* 0x0022a4000802017f */
[----:B--2---:R-:W-:Y:S05]  /*76f0*/  @!P1 NANOSLEEP.SYNCS 0x989680 ;  /* 0x009896800000995d */ /* 0x004fea0003900000 */
[----:B------:R-:W2:Y:S02]  /*7700*/  @!P1 SYNCS.PHASECHK.TRANS64 P1, [R19+URZ+0xe0], R10 ;  /* 0x0000e00a130095a7 */ /* 0x000ea4000802007f */
[----:B--2---:R-:W-:Y:S05]  /*7710*/  @!P1 BRA `(.L_x_111) ;  /* 0xfffffffc00f09947 */ /* 0x004fea000383ffff */
[----:B------:R-:W-:Y:S05]  /*7720*/  BRA `(.L_x_157) ;  /* 0xffffffe000e87947 */ /* 0x000fea000383ffff */
.L_x_120:
[----:B------:R-:W-:Y:S01]  /*7730*/  BSSY B0, `(.L_x_158) ;  /* 0x0000006000007945 */ /* 0x000fe20003800000 */
[----:B------:R-:W-:-:S07]  /*7740*/  IMAD.MOV.U32 R10, RZ, RZ, -0x1 ;  /* 0xffffffffff0a7424 */ /* 0x000fce00078e00ff */
[----:B------:R-:W-:Y:S05]  /*7750*/  WARPSYNC.COLLECTIVE R10, `(.L_x_159) ;  /* 0x000000000a0c7348 */ /* 0x000fea0003c00000 */
[----:B------:R-:W-:Y:S02]  /*7760*/  ELECT P1, UR62, PT ;  /* 0x00000000003e782f */ /* 0x000fe40003820000 */
[----:B------:R-:W-:Y:S01]  /*7770*/  MOV R10, UR62 ;  /* 0x0000003e000a7c02 */ /* 0x000fe20008000f00 */
[----:B------:R-:W-:Y:S10]  /*7780*/  ENDCOLLECTIVE ;  /* 0x000000000000791b */ /* 0x000ff40003800000 */
.L_x_159:
[----:B------:R-:W-:Y:S05]  /*7790*/  BSYNC B0 ;  /* 0x0000000000007941 */ /* 0x000fea0003800000 */
.L_x_158:
[----:B------:R-:W-:Y:S01]  /*77a0*/  PLOP3.LUT P0, PT, P1, PT, PT, 0x80, 0x0 ;  /* 0x000000000000781c */ /* 0x000fe20000f0f070 */
[----:B------:R-:W-:-:S12]  /*77b0*/  BRA `(.L_x_160) ;  /* 0xffffffec00347947 */ /* 0x000fd8000383ffff */
.L_x_124:
[----:B0-----:R0:W1:Y:S02]  /*77c0*/  SYNCS.PHASECHK.TRANS64.TRYWAIT P0, [R5+URZ], R2 ;  /* 0x00000002050075a7 */ /* 0x001064000800017f */
[----:B-1----:R-:W-:Y:S05]  /*77d0*/  @!P0 NANOSLEEP.SYNCS 0x989680 ;  /* 0x009896800000895d */ /* 0x002fea0003900000 */
[----:B------:R-:W1:Y:S02]  /*77e0*/  @!P0 SYNCS.PHASECHK.TRANS64 P0, [R5+URZ], R2 ;  /* 0x00000002050085a7 */ /* 0x000e64000800007f */
[----:B-1----:R-:W-:Y:S05]  /*77f0*/  @!P0 BRA `(.L_x_124) ;  /* 0xfffffffc00f08947 */ /* 0x002fea000383ffff */
[----:B------:R-:W-:Y:S05]  /*7800*/  BRA `(.L_x_161) ;  /* 0xffffffec00747947 */ /* 0x000fea000383ffff */
.L_x_125:
[----:B0-----:R0:W1:Y:S02]  /*7810*/  SYNCS.PHASECHK.TRANS64.TRYWAIT P0, [R7+URZ], R4 ;  /* 0x00000004070075a7 */ /* 0x001064000800017f */
[----:B-1----:R-:W-:Y:S05]  /*7820*/  @!P0 NANOSLEEP.SYNCS 0x989680 ;  /* 0x009896800000895d */ /* 0x002fea0003900000 */
[----:B------:R-:W1:Y:S02]  /*7830*/  @!P0 SYNCS.PHASECHK.TRANS64 P0, [R7+URZ], R4 ;  /* 0x00000004070085a7 */ /* 0x000e64000800007f */
[----:B-1----:R-:W-:Y:S05]  /*7840*/  @!P0 BRA `(.L_x_125) ;  /* 0xfffffffc00f08947 */ /* 0x002fea000383ffff */
[----:B------:R-:W-:Y:S05]  /*7850*/  BRA `(.L_x_162) ;  /* 0xffffffec00847947 */ /* 0x000fea000383ffff */
.L_x_126:
[----:B0-----:R0:W1:Y:S02]  /*7860*/  SYNCS.PHASECHK.TRANS64.TRYWAIT P0, [R6+URZ], R5 ;  /* 0x00000005060075a7 */ /* 0x001064000800017f */
[----:B-1----:R-:W-:Y:S05]  /*7870*/  @!P0 NANOSLEEP.SYNCS 0x989680 ;  /* 0x009896800000895d */ /* 0x002fea0003900000 */
[----:B------:R-:W1:Y:S02]  /*7880*/  @!P0 SYNCS.PHASECHK.TRANS64 P0, [R6+URZ], R5 ;  /* 0x00000005060085a7 */ /* 0x000e64000800007f */
[----:B-1----:R-:W-:Y:S05]  /*7890*/  @!P0 BRA `(.L_x_126) ;  /* 0xfffffffc00f08947 */ /* 0x002fea000383ffff */
[----:B------:R-:W-:Y:S05]  /*78a0*/  BRA `(.L_x_163) ;  /* 0xffffffec00947947 */ /* 0x000fea000383ffff */
.L_x_127:
[----:B0-----:R0:W1:Y:S02]  /*78b0*/  SYNCS.PHASECHK.TRANS64.TRYWAIT P0, [R7+URZ], R4 ;  /* 0x00000004070075a7 */ /* 0x001064000800017f */
[----:B-1----:R-:W-:Y:S05]  /*78c0*/  @!P0 NANOSLEEP.SYNCS 0x989680 ;  /* 0x009896800000895d */ /* 0x002fea0003900000 */
[----:B------:R-:W1:Y:S02]  /*78d0*/  @!P0 SYNCS.PHASECHK.TRANS64 P0, [R7+URZ], R4 ;  /* 0x00000004070085a7 */ /* 0x000e64000800007f */
[----:B-1----:R-:W-:Y:S05]  /*78e0*/  @!P0 BRA `(.L_x_127) ;  /* 0xfffffffc00f08947 */ /* 0x002fea000383ffff */
[----:B------:R-:W-:Y:S05]  /*78f0*/  BRA `(.L_x_164) ;  /* 0xffffffec00a47947 */ /* 0x000fea000383ffff */
.L_x_128:
[----:B0-----:R0:W1:Y:S02]  /*7900*/  SYNCS.PHASECHK.TRANS64.TRYWAIT P0, [R6+URZ], R5 ;  /* 0x00000005060075a7 */ /* 0x001064000800017f */
[----:B-1----:R-:W-:Y:S05]  /*7910*/  @!P0 NANOSLEEP.SYNCS 0x989680 ;  /* 0x009896800000895d */ /* 0x002fea0003900000 */
[----:B------:R-:W1:Y:S02]  /*7920*/  @!P0 SYNCS.PHASECHK.TRANS64 P0, [R6+URZ], R5 ;  /* 0x00000005060085a7 */ /* 0x000e64000800007f */
[----:B-1----:R-:W-:Y:S05]  /*7930*/  @!P0 BRA `(.L_x_128) ;  /* 0xfffffffc00f08947 */ /* 0x002fea000383ffff */
[----:B------:R-:W-:Y:S05]  /*7940*/  BRA `(.L_x_165) ;  /* 0xffffffec00b47947 */ /* 0x000fea000383ffff */
.L_x_129:
[----:B0-----:R0:W1:Y:S02]  /*7950*/  SYNCS.PHASECHK.TRANS64.TRYWAIT P0, [R7+URZ], R4 ;  /* 0x00000004070075a7 */ /* 0x001064000800017f */
[----:B-1----:R-:W-:Y:S05]  /*7960*/  @!P0 NANOSLEEP.SYNCS 0x989680 ;  /* 0x009896800000895d */ /* 0x002fea0003900000 */
[----:B------:R-:W1:Y:S02]  /*7970*/  @!P0 SYNCS.PHASECHK.TRANS64 P0, [R7+URZ], R4 ;  /* 0x00000004070085a7 */ /* 0x000e64000800007f */
[----:B-1----:R-:W-:Y:S05]  /*7980*/  @!P0 BRA `(.L_x_129) ;  /* 0xfffffffc00f08947 */ /* 0x002fea000383ffff */
[----:B------:R-:W-:Y:S05]  /*7990*/  BRA `(.L_x_166) ;  /* 0xffffffec00c47947 */ /* 0x000fea000383ffff */
.L_x_130:
[----:B0-----:R0:W1:Y:S02]  /*79a0*/  SYNCS.PHASECHK.TRANS64.TRYWAIT P0, [R6+URZ], R5 ;  /* 0x00000005060075a7 */ /* 0x001064000800017f */
[----:B-1----:R-:W-:Y:S05]  /*79b0*/  @!P0 NANOSLEEP.SYNCS 0x989680 ;  /* 0x009896800000895d */ /* 0x002fea0003900000 */
[----:B------:R-:W1:Y:S02]  /*79c0*/  @!P0 SYNCS.PHASECHK.TRANS64 P0, [R6+URZ], R5 ;  /* 0x00000005060085a7 */ /* 0x000e64000800007f */
[----:B-1----:R-:W-:Y:S05]  /*79d0*/  @!P0 BRA `(.L_x_130) ;  /* 0xfffffffc00f08947 */ /* 0x002fea000383ffff */
[----:B------:R-:W-:Y:S05]  /*79e0*/  BRA `(.L_x_167) ;  /* 0xffffffec00d47947 */ /* 0x000fea000383ffff */
.L_x_131:
[----:B0-----:R0:W1:Y:S02]  /*79f0*/  SYNCS.PHASECHK.TRANS64.TRYWAIT P0, [R7+URZ], R4 ;  /* 0x00000004070075a7 */ /* 0x001064000800017f */
[----:B-1----:R-:W-:Y:S05]  /*7a00*/  @!P0 NANOSLEEP.SYNCS 0x989680 ;  /* 0x009896800000895d */ /* 0x002fea0003900000 */
[----:B------:R-:W1:Y:S02]  /*7a10*/  @!P0 SYNCS.PHASECHK.TRANS64 P0, [R7+URZ], R4 ;  /* 0x00000004070085a7 */ /* 0x000e64000800007f */
[----:B-1----:R-:W-:Y:S05]  /*7a20*/  @!P0 BRA `(.L_x_131) ;  /* 0xfffffffc00f08947 */ /* 0x002fea000383ffff */
[----:B------:R-:W-:Y:S05]  /*7a30*/  BRA `(.L_x_168) ;  /* 0xffffffec00e47947 */ /* 0x000fea000383ffff */
.L_x_132:
[----:B0-----:R0:W1:Y:S02]  /*7a40*/  SYNCS.PHASECHK.TRANS64.TRYWAIT P0, [R6+URZ], R5 ;  /* 0x00000005060075a7 */ /* 0x001064000800017f */
[----:B-1----:R-:W-:Y:S05]  /*7a50*/  @!P0 NANOSLEEP.SYNCS 0x989680 ;  /* 0x009896800000895d */ /* 0x002fea0003900000 */
[----:B------:R-:W1:Y:S02]  /*7a60*/  @!P0 SYNCS.PHASECHK.TRANS64 P0, [R6+URZ], R5 ;  /* 0x00000005060085a7 */ /* 0x000e64000800007f */
[----:B-1----:R-:W-:Y:S05]  /*7a70*/  @!P0 BRA `(.L_x_132) ;  /* 0xfffffffc00f08947 */ /* 0x002fea000383ffff */
[----:B------:R-:W-:Y:S05]  /*7a80*/  BRA `(.L_x_169) ;  /* 0xffffffec00f47947 */ /* 0x000fea000383ffff */
.L_x_133:
[----:B0-----:R0:W1:Y:S02]  /*7a90*/  SYNCS.PHASECHK.TRANS64.TRYWAIT P0, [R7+URZ], R4 ;  /* 0x00000004070075a7 */ /* 0x001064000800017f */
[----:B-1----:R-:W-:Y:S05]  /*7aa0*/  @!P0 NANOSLEEP.SYNCS 0x989680 ;  /* 0x009896800000895d */ /* 0x002fea0003900000 */
[----:B------:R-:W1:Y:S02]  /*7ab0*/  @!P0 SYNCS.PHASECHK.TRANS64 P0, [R7+URZ], R4 ;  /* 0x00000004070085a7 */ /* 0x000e64000800007f */
[----:B-1----:R-:W-:Y:S05]  /*7ac0*/  @!P0 BRA `(.L_x_133) ;  /* 0xfffffffc00f08947 */ /* 0x002fea000383ffff */
[----:B------:R-:W-:Y:S05]  /*7ad0*/  BRA `(.L_x_170) ;  /* 0xfffffff000047947 */ /* 0x000fea000383ffff */
.L_x_134:
[----:B0-----:R0:W1:Y:S02]  /*7ae0*/  SYNCS.PHASECHK.TRANS64.TRYWAIT P0, [R6+URZ], R5 ;  /* 0x00000005060075a7 */ /* 0x001064000800017f */
[----:B-1----:R-:W-:Y:S05]  /*7af0*/  @!P0 NANOSLEEP.SYNCS 0x989680 ;  /* 0x009896800000895d */ /* 0x002fea0003900000 */
[----:B------:R-:W1:Y:S02]  /*7b00*/  @!P0 SYNCS.PHASECHK.TRANS64 P0, [R6+URZ], R5 ;  /* 0x00000005060085a7 */ /* 0x000e64000800007f */
[----:B-1----:R-:W-:Y:S05]  /*7b10*/  @!P0 BRA `(.L_x_134) ;  /* 0xfffffffc00f08947 */ /* 0x002fea000383ffff */
[----:B------:R-:W-:Y:S05]  /*7b20*/  BRA `(.L_x_171) ;  /* 0xfffffff000147947 */ /* 0x000fea000383ffff */
.L_x_135:
[----:B0-----:R0:W1:Y:S02]  /*7b30*/  SYNCS.PHASECHK.TRANS64.TRYWAIT P0, [R7+URZ], R4 ;  /* 0x00000004070075a7 */ /* 0x001064000800017f */
[----:B-1----:R-:W-:Y:S05]  /*7b40*/  @!P0 NANOSLEEP.SYNCS 0x989680 ;  /* 0x009896800000895d */ /* 0x002fea0003900000 */
[----:B------:R-:W1:Y:S02]  /*7b50*/  @!P0 SYNCS.PHASECHK.TRANS64 P0, [R7+URZ], R4 ;  /* 0x00000004070085a7 */ /* 0x000e64000800007f */
[----:B-1----:R-:W-:Y:S05]  /*7b60*/  @!P0 BRA `(.L_x_135) ;  /* 0xfffffffc00f08947 */ /* 0x002fea000383ffff */
[----:B------:R-:W-:Y:S05]  /*7b70*/  BRA `(.L_x_172) ;  /* 0xfffffff000247947 */ /* 0x000fea000383ffff */
.L_x_136:
[----:B0-----:R0:W1:Y:S02]  /*7b80*/  SYNCS.PHASECHK.TRANS64.TRYWAIT P0, [R6+URZ], R5 ;  /* 0x00000005060075a7 */ /* 0x001064000800017f */
[----:B-1----:R-:W-:Y:S05]  /*7b90*/  @!P0 NANOSLEEP.SYNCS 0x989680 ;  /* 0x009896800000895d */ /* 0x002fea0003900000 */
[----:B------:R-:W1:Y:S02]  /*7ba0*/  @!P0 SYNCS.PHASECHK.TRANS64 P0, [R6+URZ], R5 ;  /* 0x00000005060085a7 */ /* 0x000e64000800007f */
[----:B-1----:R-:W-:Y:S05]  /*7bb0*/  @!P0 BRA `(.L_x_136) ;  /* 0xfffffffc00f08947 */ /* 0x002fea000383ffff */
[----:B------:R-:W-:Y:S05]  /*7bc0*/  BRA `(.L_x_173) ;  /* 0xfffffff000347947 */ /* 0x000fea000383ffff */
.L_x_137:
[----:B0-----:R0:W1:Y:S02]  /*7bd0*/  SYNCS.PHASECHK.TRANS64.TRYWAIT P0, [R7+URZ], R4 ;  /* 0x00000004070075a7 */ /* 0x001064000800017f */
[----:B-1----:R-:W-:Y:S05]  /*7be0*/  @!P0 NANOSLEEP.SYNCS 0x989680 ;  /* 0x009896800000895d */ /* 0x002fea0003900000 */
[----:B------:R-:W1:Y:S02]  /*7bf0*/  @!P0 SYNCS.PHASECHK.TRANS64 P0, [R7+URZ], R4 ;  /* 0x00000004070085a7 */ /* 0x000e64000800007f */
[----:B-1----:R-:W-:Y:S05]  /*7c00*/  @!P0 BRA `(.L_x_137) ;  /* 0xfffffffc00f08947 */ /* 0x002fea000383ffff */
[----:B------:R-:W-:Y:S05]  /*7c10*/  BRA `(.L_x_174) ;  /* 0xfffffff000447947 */ /* 0x000fea000383ffff */
.L_x_138:
[----:B0-----:R0:W1:Y:S02]  /*7c20*/  SYNCS.PHASECHK.TRANS64.TRYWAIT P0, [R6+URZ], R5 ;  /* 0x00000005060075a7 */ /* 0x001064000800017f */
[----:B-1----:R-:W-:Y:S05]  /*7c30*/  @!P0 NANOSLEEP.SYNCS 0x989680 ;  /* 0x009896800000895d */ /* 0x002fea0003900000 */
[----:B------:R-:W1:Y:S02]  /*7c40*/  @!P0 SYNCS.PHASECHK.TRANS64 P0, [R6+URZ], R5 ;  /* 0x00000005060085a7 */ /* 0x000e64000800007f */
[----:B-1----:R-:W-:Y:S05]  /*7c50*/  @!P0 BRA `(.L_x_138) ;  /* 0xfffffffc00f08947 */ /* 0x002fea000383ffff */
[----:B------:R-:W-:Y:S05]  /*7c60*/  BRA `(.L_x_175) ;  /* 0xfffffff000547947 */ /* 0x000fea000383ffff */
.L_x_139:
[----:B0-----:R0:W1:Y:S02]  /*7c70*/  SYNCS.PHASECHK.TRANS64.TRYWAIT P0, [R7+URZ], R4 ;  /* 0x00000004070075a7 */ /* 0x001064000800017f */
[----:B-1----:R-:W-:Y:S05]  /*7c80*/  @!P0 NANOSLEEP.SYNCS 0x989680 ;  /* 0x009896800000895d */ /* 0x002fea0003900000 */
[----:B------:R-:W1:Y:S02]  /*7c90*/  @!P0 SYNCS.PHASECHK.TRANS64 P0, [R7+URZ], R4 ;  /* 0x00000004070085a7 */ /* 0x000e64000800007f */
[----:B-1----:R-:W-:Y:S05]  /*7ca0*/  @!P0 BRA `(.L_x_139) ;  /* 0xfffffffc00f08947 */ /* 0x002fea000383ffff */
[----:B------:R-:W-:Y:S05]  /*7cb0*/  BRA `(.L_x_176) ;  /* 0xfffffff000647947 */ /* 0x000fea000383ffff */
.L_x_140:
[----:B0-----:R0:W1:Y:S02]  /*7cc0*/  SYNCS.PHASECHK.TRANS64.TRYWAIT P0, [R6+URZ], R5 ;  /* 0x00000005060075a7 */ /* 0x001064000800017f */
[----:B-1----:R-:W-:Y:S05]  /*7cd0*/  @!P0 NANOSLEEP.SYNCS 0x989680 ;  /* 0x009896800000895d */ /* 0x002fea0003900000 */
[----:B------:R-:W1:Y:S02]  /*7ce0*/  @!P0 SYNCS.PHASECHK.TRANS64 P0, [R6+URZ], R5 ;  /* 0x00000005060085a7 */ /* 0x000e64000800007f */
[----:B-1----:R-:W-:Y:S05]  /*7cf0*/  @!P0 BRA `(.L_x_140) ;  /* 0xfffffffc00f08947 */ /* 0x002fea000383ffff */
[----:B------:R-:W-:Y:S05]  /*7d00*/  BRA `(.L_x_177) ;  /* 0xfffffff000747947 */ /* 0x000fea000383ffff */
.L_x_141:
[----:B0-----:R0:W1:Y:S02]  /*7d10*/  SYNCS.PHASECHK.TRANS64.TRYWAIT P0, [R7+URZ], R4 ;  /* 0x00000004070075a7 */ /* 0x001064000800017f */
[----:B-1----:R-:W-:Y:S05]  /*7d20*/  @!P0 NANOSLEEP.SYNCS 0x989680 ;  /* 0x009896800000895d */ /* 0x002fea0003900000 */
[----:B------:R-:W1:Y:S02]  /*7d30*/  @!P0 SYNCS.PHASECHK.TRANS64 P0, [R7+URZ], R4 ;  /* 0x00000004070085a7 */ /* 0x000e64000800007f */
[----:B-1----:R-:W-:Y:S05]  /*7d40*/  @!P0 BRA `(.L_x_141) ;  /* 0xfffffffc00f08947 */ /* 0x002fea000383ffff */
[----:B------:R-:W-:Y:S05]  /*7d50*/  BRA `(.L_x_178) ;  /* 0xfffffff000847947 */ /* 0x000fea000383ffff */
.L_x_142:
[----:B0-----:R0:W1:Y:S02]  /*7d60*/  SYNCS.PHASECHK.TRANS64.TRYWAIT P0, [R6+URZ], R5 ;  /* 0x00000005060075a7 */ /* 0x001064000800017f */
[----:B-1----:R-:W-:Y:S05]  /*7d70*/  @!P0 NANOSLEEP.SYNCS 0x989680 ;  /* 0x009896800000895d */ /* 0x002fea0003900000 */
[----:B------:R-:W1:Y:S02]  /*7d80*/  @!P0 SYNCS.PHASECHK.TRANS64 P0, [R6+URZ], R5 ;  /* 0x00000005060085a7 */ /* 0x000e64000800007f */
[----:B-1----:R-:W-:Y:S05]  /*7d90*/  @!P0 BRA `(.L_x_142) ;  /* 0xfffffffc00f08947 */ /* 0x002fea000383ffff */
[----:B------:R-:W-:Y:S05]  /*7da0*/  BRA `(.L_x_179) ;  /* 0xfffffff000947947 */ /* 0x000fea000383ffff */
.L_x_143:
[----:B0-----:R0:W1:Y:S02]  /*7db0*/  SYNCS.PHASECHK.TRANS64.TRYWAIT P0, [R7+URZ], R4 ;  /* 0x00000004070075a7 */ /* 0x001064000800017f */
[----:B-1----:R-:W-:Y:S05]  /*7dc0*/  @!P0 NANOSLEEP.SYNCS 0x989680 ;  /* 0x009896800000895d */ /* 0x002fea0003900000 */
[----:B------:R-:W1:Y:S02]  /*7dd0*/  @!P0 SYNCS.PHASECHK.TRANS64 P0, [R7+URZ], R4 ;  /* 0x00000004070085a7 */ /* 0x000e64000800007f */
[----:B-1----:R-:W-:Y:S05]  /*7de0*/  @!P0 BRA `(.L_x_143) ;  /* 0xfffffffc00f08947 */ /* 0x002fea000383ffff */
[----:B------:R-:W-:Y:S05]  /*7df0*/  BRA `(.L_x_180) ;  /* 0xfffffff000a47947 */ /* 0x000fea000383ffff */
.L_x_144:
[----:B0-----:R0:W1:Y:S02]  /*7e00*/  SYNCS.PHASECHK.TRANS64.TRYWAIT P0, [R6+URZ], R5 ;  /* 0x00000005060075a7 */ /* 0x001064000800017f */
[----:B-1----:R-:W-:Y:S05]  /*7e10*/  @!P0 NANOSLEEP.SYNCS 0x989680 ;  /* 0x009896800000895d */ /* 0x002fea0003900000 */
[----:B------:R-:W1:Y:S02]  /*7e20*/  @!P0 SYNCS.PHASECHK.TRANS64 P0, [R6+URZ], R5 ;  /* 0x00000005060085a7 */ /* 0x000e64000800007f */
[----:B-1----:R-:W-:Y:S05]  /*7e30*/  @!P0 BRA `(.L_x_144) ;  /* 0xfffffffc00f08947 */ /* 0x002fea000383ffff */
[----:B------:R-:W-:Y:S05]  /*7e40*/  BRA `(.L_x_181) ;  /* 0xfffffff000b47947 */ /* 0x000fea000383ffff */
.L_x_145:
[----:B0-----:R0:W1:Y:S02]  /*7e50*/  SYNCS.PHASECHK.TRANS64.TRYWAIT P0, [R7+URZ], R4 ;  /* 0x00000004070075a7 */ /* 0x001064000800017f */
[----:B-1----:R-:W-:Y:S05]  /*7e60*/  @!P0 NANOSLEEP.SYNCS 0x989680 ;  /* 0x009896800000895d */ /* 0x002fea0003900000 */
[----:B------:R-:W1:Y:S02]  /*7e70*/  @!P0 SYNCS.PHASECHK.TRANS64 P0, [R7+URZ], R4 ;  /* 0x00000004070085a7 */ /* 0x000e64000800007f */
[----:B-1----:R-:W-:Y:S05]  /*7e80*/  @!P0 BRA `(.L_x_145) ;  /* 0xfffffffc00f08947 */ /* 0x002fea000383ffff */
[----:B------:R-:W-:Y:S05]  /*7e90*/  BRA `(.L_x_182) ;  /* 0xfffffff000c47947 */ /* 0x000fea000383ffff */
.L_x_146:
[----:B0-----:R0:W1:Y:S02]  /*7ea0*/  SYNCS.PHASECHK.TRANS64.TRYWAIT P0, [R6+URZ], R5 ;  /* 0x00000005060075a7 */ /* 0x001064000800017f */
[----:B-1----:R-:W-:Y:S05]  /*7eb0*/  @!P0 NANOSLEEP.SYNCS 0x989680 ;  /* 0x009896800000895d */ /* 0x002fea0003900000 */
[----:B------:R-:W1:Y:S02]  /*7ec0*/  @!P0 SYNCS.PHASECHK.TRANS64 P0, [R6+URZ], R5 ;  /* 0x00000005060085a7 */ /* 0x000e64000800007f */
[----:B-1----:R-:W-:Y:S05]  /*7ed0*/  @!P0 BRA `(.L_x_146) ;  /* 0xfffffffc00f08947 */ /* 0x002fea000383ffff */
[----:B------:R-:W-:Y:S05]  /*7ee0*/  BRA `(.L_x_183) ;  /* 0xfffffff000d47947 */ /* 0x000fea000383ffff */
.L_x_147:
[----:B0-----:R0:W1:Y:S02]  /*7ef0*/  SYNCS.PHASECHK.TRANS64.TRYWAIT P0, [R7+URZ], R4 ;  /* 0x00000004070075a7 */ /* 0x001064000800017f */
[----:B-1----:R-:W-:Y:S05]  /*7f00*/  @!P0 NANOSLEEP.SYNCS 0x989680 ;  /* 0x009896800000895d */ /* 0x002fea0003900000 */
[----:B------:R-:W1:Y:S02]  /*7f10*/  @!P0 SYNCS.PHASECHK.TRANS64 P0, [R7+URZ], R4 ;  /* 0x00000004070085a7 */ /* 0x000e64000800007f */
[----:B-1----:R-:W-:Y:S05]  /*7f20*/  @!P0 BRA `(.L_x_147) ;  /* 0xfffffffc00f08947 */ /* 0x002fea000383ffff */
[----:B------:R-:W-:Y:S05]  /*7f30*/  BRA `(.L_x_184) ;  /* 0xfffffff000e47947 */ /* 0x000fea000383ffff */
.L_x_148:
[----:B0-----:R0:W1:Y:S02]  /*7f40*/  SYNCS.PHASECHK.TRANS64.TRYWAIT P0, [R6+URZ], R5 ;  /* 0x00000005060075a7 */ /* 0x001064000800017f */
[----:B-1----:R-:W-:Y:S05]  /*7f50*/  @!P0 NANOSLEEP.SYNCS 0x989680 ;  /* 0x009896800000895d */ /* 0x002fea0003900000 */
[----:B------:R-:W1:Y:S02]  /*7f60*/  @!P0 SYNCS.PHASECHK.TRANS64 P0, [R6+URZ], R5 ;  /* 0x00000005060085a7 */ /* 0x000e64000800007f */
[----:B-1----:R-:W-:Y:S05]  /*7f70*/  @!P0 BRA `(.L_x_148) ;  /* 0xfffffffc00f08947 */ /* 0x002fea000383ffff */
[----:B------:R-:W-:Y:S05]  /*7f80*/  BRA `(.L_x_185) ;  /* 0xfffffff000f47947 */ /* 0x000fea000383ffff */
.L_x_149:
[----:B0-----:R0:W1:Y:S02]  /*7f90*/  SYNCS.PHASECHK.TRANS64.TRYWAIT P0, [R7+URZ], R4 ;  /* 0x00000004070075a7 */ /* 0x001064000800017f */
[----:B-1----:R-:W-:Y:S05]  /*7fa0*/  @!P0 NANOSLEEP.SYNCS 0x989680 ;  /* 0x009896800000895d */ /* 0x002fea0003900000 */
[----:B------:R-:W1:Y:S02]  /*7fb0*/  @!P0 SYNCS.PHASECHK.TRANS64 P0, [R7+URZ], R4 ;  /* 0x00000004070085a7 */ /* 0x000e64000800007f */
[----:B-1----:R-:W-:Y:S05]  /*7fc0*/  @!P0 BRA `(.L_x_149) ;  /* 0xfffffffc00f08947 */ /* 0x002fea000383ffff */
[----:B------:R-:W-:Y:S05]  /*7fd0*/  BRA `(.L_x_186) ;  /* 0xfffffff400047947 */ /* 0x000fea000383ffff */
.L_x_150:
[----:B-1----:R1:W2:Y:S02]  /*7fe0*/  SYNCS.PHASECHK.TRANS64.TRYWAIT P0, [R6+URZ], R5 ;  /* 0x00000005060075a7 */ /* 0x0022a4000800017f */
[----:B--2---:R-:W-:Y:S05]  /*7ff0*/  @!P0 NANOSLEEP.SYNCS 0x989680 ;  /* 0x009896800000895d */ /* 0x004fea0003900000 */
[----:B------:R-:W2:Y:S02]  /*8000*/  @!P0 SYNCS.PHASECHK.TRANS64 P0, [R6+URZ], R5 ;  /* 0x00000005060085a7 */ /* 0x000ea4000800007f */
[----:B--2---:R-:W-:Y:S05]  /*8010*/  @!P0 BRA `(.L_x_150) ;  /* 0xfffffffc00f08947 */ /* 0x004fea000383ffff */
[----:B------:R-:W-:Y:S05]  /*8020*/  BRA `(.L_x_187) ;  /* 0xfffffff4000c7947 */ /* 0x000fea000383ffff */
.L_x_188:
[----:B------:R-:W-:-:S00]  /*8030*/  BRA `(.L_x_188) ;  /* 0xfffffffc00fc7947 */ /* 0x000fc0000383ffff */
[----:B------:R-:W-:-:S00]  /*8040*/  NOP ;  /* 0x0000000000007918 */ /* 0x000fc00000000000 */
        /* <DEDUP_REMOVED lines=11> */
.L_x_189:


//--------------------- .nv.shared._ZN7cutlass13device_kernelINS_4gemm6kernel13GemmUniversalIN4cute5tupleIJiiiiEEENS1_10collective13CollectiveMmaINS1_37MainloopSm90TmaGmmaWarpSpecializedFP8ILi28ENS5_IJNS4_1CILi1EEESB_SB_EEENS1_32KernelTmaWarpSpecializedPingpongEEENS5_IJNSA_ILi64EEESF_SF_EEENS_12float_e5m2_tENS5_IJlSB_lEEENS_12float_e4m3_tESI_NS4_8TiledMMAINS4_8MMA_AtomIJNS4_4SM904GMMA30MMA_64x64x32_F32E5M2E4M3_SS_TNILNSN_7ScaleInE1ELSP_1EEEEEENS4_6LayoutISC_NS5_IJNSA_ILi0EEEST_ST_EEEEENS5_IJNS4_10UnderscoreESW_SW_EEEEENS4_13SM90_TMA_LOADENS4_14ComposedLayoutINS4_7SwizzleILi2ELi4ELi3EEENS4_18smem_ptr_flag_bitsILi8EEENSS_INS5_IJNSA_ILi8EEESF_EEENS5_IJSF_SB_EEEEEEEvNS4_8identityESZ_S19_vS1A_EENS_8epilogue10collective6detail29Sm90TmaWarpSpecializedAdapterINS1D_15DefaultEpilogueISH_SI_SI_NS1C_6thread17LinearCombinationISH_Li1EffLNS1H_9ScaleType4KindE0ELNS_15FloatRoundStyleE2ESH_EENS1_15EpilogueDefaultEEEEEvvEEEEvNT_6ParamsE --------------------------
	.section	.nv.shared._ZN7cutlass13device_kernelINS_4gemm6kernel13GemmUniversalIN4cute5tupleIJiiiiEEENS1_10collective13CollectiveMmaINS1_37MainloopSm90TmaGmmaWarpSpecializedFP8ILi28ENS5_IJNS4_1CILi1EEESB_SB_EEENS1_32KernelTmaWarpSpecializedPingpongEEENS5_IJNSA_ILi64EEESF_SF_EEENS_12float_e5m2_tENS5_IJlSB_lEEENS_12float_e4m3_tESI_NS4_8TiledMMAINS4_8MMA_AtomIJNS4_4SM904GMMA30MMA_64x64x32_F32E5M2E4M3_SS_TNILNSN_7ScaleInE1ELSP_1EEEEEENS4_6LayoutISC_NS5_IJNSA_ILi0EEEST_ST_EEEEENS5_IJNS4_10UnderscoreESW_SW_EEEEENS4_13SM90_TMA_LOADENS4_14ComposedLayoutINS4_7SwizzleILi2ELi4ELi3EEENS4_18smem_ptr_flag_bitsILi8EEENSS_INS5_IJNSA_ILi8EEESF_EEENS5_IJSF_SB_EEEEEEEvNS4_8identityESZ_S19_vS1A_EENS_8epilogue10collective6detail29Sm90TmaWarpSpecializedAdapterINS1D_15DefaultEpilogueISH_SI_SI_NS1C_6thread17LinearCombinationISH_Li1EffLNS1H_9ScaleType4KindE0ELNS_15FloatRoundStyleE2ESH_EENS1_15EpilogueDefaultEEEEEvvEEEEvNT_6ParamsE,"aw",@nobits
	.sectionflags	@""
	.align	16
	.zero		1024


//--------------------- .nv.shared.reserved.0     --------------------------
	.section	.nv.shared.reserved.0,"aw",@nobits
	.weak		__nv_reservedSMEM_offset_0_alias
	.size		__nv_reservedSMEM_offset_0_alias, 0, 0
	.other		__nv_reservedSMEM_offset_0_alias,@"STO_CUDA_RESERVED_SHARED STV_DEFAULT"
__nv_reservedSMEM_offset_0_alias:
	.zero		0


//--------------------- .nv.global                --------------------------
	.section	.nv.global,"aw",@nobits
.nv.global:
	.type		_ZN40_INTERNAL_512d2a59_4_k_cu_019fbaad_185364cute1_E,@object
	.size		_ZN40_INTERNAL_512d2a59_4_k_cu_019fbaad_185364cute1_E,(_ZN40_INTERNAL_512d2a59_4_k_cu_019fbaad_185364cuda3std3__45__cpo6cbeginE - _ZN40_INTERNAL_512d2a59_4_k_cu_019fbaad_185364cute1_E)
_ZN40_INTERNAL_512d2a59_4_k_cu_019fbaad_185364cute1_E:
	.zero		1
	.type		_ZN40_INTERNAL_512d2a59_4_k_cu_019fbaad_185364cuda3std3__45__cpo6cbeginE,@object
	.size		_ZN40_INTERNAL_512d2a59_4_k_cu_019fbaad_185364cuda3std3__45__cpo6cbeginE,(_ZN40_INTERNAL_512d2a59_4_k_cu_019fbaad_185364cuda3std3__48in_placeE - _ZN40_INTERNAL_512d2a59_4_k_cu_019fbaad_185364cuda3std3__45__cpo6cbeginE)
_ZN40_INTERNAL_512d2a59_4_k_cu_019fbaad_185364cuda3std3__45__cpo6cbeginE:
	.zero		1
	.type		_ZN40_INTERNAL_512d2a59_4_k_cu_019fbaad_185364cuda3std3__48in_placeE,@object
	.size		_ZN40_INTERNAL_512d2a59_4_k_cu_019fbaad_185364cuda3std3__48in_placeE,(_ZN40_INTERNAL_512d2a59_4_k_cu_019fbaad_185364cuda3std6ranges3__45__cpo9iter_moveE - _ZN40_INTERNAL_512d2a59_4_k_cu_019fbaad_185364cuda3std3__48in_placeE)
_ZN40_INTERNAL_512d2a59_4_k_cu_019fbaad_185364cuda3std3__48in_placeE:
	.zero		1
	.type		_ZN40_INTERNAL_512d2a59_4_k_cu_019fbaad_185364cuda3std6ranges3__45__cpo9iter_moveE,@object
	.size		_ZN40_INTERNAL_512d2a59_4_k_cu_019fbaad_185364cuda3std6ranges3__45__cpo9iter_moveE,(_ZN40_INTERNAL_512d2a59_4_k_cu_019fbaad_185364cuda3std3__45__cpo5beginE - _ZN40_INTERNAL_512d2a59_4_k_cu_019fbaad_185364cuda3std6ranges3__45__cpo9iter_moveE)
_ZN40_INTERNAL_512d2a59_4_k_cu_019fbaad_185364cuda3std6ranges3__45__cpo9iter_moveE:
	.zero		1
	.type		_ZN40_INTERNAL_512d2a59_4_k_cu_019fbaad_185364cuda3std3__45__cpo5beginE,@object
	.size		_ZN40_INTERNAL_512d2a59_4_k_cu_019fbaad_185364cuda3std3__45__cpo5beginE,(_ZN40_INTERNAL_512d2a59_4_k_cu_019fbaad_185364cuda3std3__442_GLOBAL__N__512d2a59_4_k_cu_019fbaad_185366ignoreE - _ZN40_INTERNAL_512d2a59_4_k_cu_019fbaad_185364cuda3std3__45__cpo5beginE)
_ZN40_INTERNAL_512d2a59_4_k_cu_019fbaad_185364cuda3std3__45__cpo5beginE:
	.zero		1
	.type		_ZN40_INTERNAL_512d2a59_4_k_cu_019fbaad_185364cuda3std3__442_GLOBAL__N__512d2a59_4_k_cu_019fbaad_185366ignoreE,@object
	.size		_ZN40_INTERNAL_512d2a59_4_k_cu_019fbaad_185364cuda3std3__442_GLOBAL__N__512d2a59_4_k_cu_019fbaad_185366ignoreE,(_ZN40_INTERNAL_512d2a59_4_k_cu_019fbaad_185364cute7productE - _ZN40_INTERNAL_512d2a59_4_k_cu_019fbaad_185364cuda3std3__442_GLOBAL__N__512d2a59_4_k_cu_019fbaad_185366ignoreE)
_ZN40_INTERNAL_512d2a59_4_k_cu_019fbaad_185364cuda3std3__442_GLOBAL__N__512d2a59_4_k_cu_019fbaad_185366ignoreE:
	.zero		1
	.type		_ZN40_INTERNAL_512d2a59_4_k_cu_019fbaad_185364cute7productE,@object
	.size		_ZN40_INTERNAL_512d2a59_4_k_cu_019fbaad_185364cute7productE,(_ZN40_INTERNAL_512d2a59_4_k_cu_019fbaad_185364cuda3std3__45__cpo3endE - _ZN40_INTERNAL_512d2a59_4_k_cu_019fbaad_185364cute7productE)
_ZN40_INTERNAL_512d2a59_4_k_cu_019fbaad_185364cute7productE:
	.zero		1
	.type		_ZN40_INTERNAL_512d2a59_4_k_cu_019fbaad_185364cuda3std3__45__cpo3endE,@object
	.size		_ZN40_INTERNAL_512d2a59_4_k_cu_019fbaad_185364cuda3std3__45__cpo3endE,(_ZN40_INTERNAL_512d2a59_4_k_cu_019fbaad_185364cuda3std3__419piecewise_constructE - _ZN40_INTERNAL_512d2a59_4_k_cu_019fbaad_185364cuda3std3__45__cpo3endE)
_ZN40_INTERNAL_512d2a59_4_k_cu_019fbaad_185364cuda3std3__45__cpo3endE:
	.zero		1
	.type		_ZN40_INTERNAL_512d2a59_4_k_cu_019fbaad_185364cuda3std3__419piecewise_constructE,@object
	.size		_ZN40_INTERNAL_512d2a59_4_k_cu_019fbaad_185364cuda3std3__419piecewise_constructE,(_ZN40_INTERNAL_512d2a59_4_k_cu_019fbaad_185364cuda3std3__45__cpo4cendE - _ZN40_INTERNAL_512d2a59_4_k_cu_019fbaad_185364cuda3std3__419piecewise_constructE)
_ZN40_INTERNAL_512d2a59_4_k_cu_019fbaad_185364cuda3std3__419piecewise_constructE:
	.zero		1
	.type		_ZN40_INTERNAL_512d2a59_4_k_cu_019fbaad_185364cuda3std3__45__cpo4cendE,@object
	.size		_ZN40_INTERNAL_512d2a59_4_k_cu_019fbaad_185364cuda3std3__45__cpo4cendE,(_ZN40_INTERNAL_512d2a59_4_k_cu_019fbaad_185364cuda3std6ranges3__45__cpo4swapE - _ZN40_INTERNAL_512d2a59_4_k_cu_019fbaad_185364cuda3std3__45__cpo4cendE)
_ZN40_INTERNAL_512d2a59_4_k_cu_019fbaad_185364cuda3std3__45__cpo4cendE:
	.zero		1
	.type		_ZN40_INTERNAL_512d2a59_4_k_cu_019fbaad_185364cuda3std6ranges3__45__cpo4swapE,@object
	.size		_ZN40_INTERNAL_512d2a59_4_k_cu_019fbaad_185364cuda3std6ranges3__45__cpo4swapE,(.L_7 - _ZN40_INTERNAL_512d2a59_4_k_cu_019fbaad_185364cuda3std6ranges3__45__cpo4swapE)
_ZN40_INTERNAL_512d2a59_4_k_cu_019fbaad_185364cuda3std6ranges3__45__cpo4swapE:
	.zero		1
.L_7:


//--------------------- .nv.constant0._ZN7cutlass13device_kernelINS_4gemm6kernel13GemmUniversalIN4cute5tupleIJiiiiEEENS1_10collective13CollectiveMmaINS1_37MainloopSm90TmaGmmaWarpSpecializedFP8ILi28ENS5_IJNS4_1CILi1EEESB_SB_EEENS1_32KernelTmaWarpSpecializedPingpongEEENS5_IJNSA_ILi64EEESF_SF_EEENS_12float_e5m2_tENS5_IJlSB_lEEENS_12float_e4m3_tESI_NS4_8TiledMMAINS4_8MMA_AtomIJNS4_4SM904GMMA30MMA_64x64x32_F32E5M2E4M3_SS_TNILNSN_7ScaleInE1ELSP_1EEEEEENS4_6LayoutISC_NS5_IJNSA_ILi0EEEST_ST_EEEEENS5_IJNS4_10UnderscoreESW_SW_EEEEENS4_13SM90_TMA_LOADENS4_14ComposedLayoutINS4_7SwizzleILi2ELi4ELi3EEENS4_18smem_ptr_flag_bitsILi8EEENSS_INS5_IJNSA_ILi8EEESF_EEENS5_IJSF_SB_EEEEEEEvNS4_8identityESZ_S19_vS1A_EENS_8epilogue10collective6detail29Sm90TmaWarpSpecializedAdapterINS1D_15DefaultEpilogueISH_SI_SI_NS1C_6thread17LinearCombinationISH_Li1EffLNS1H_9ScaleType4KindE0ELNS_15FloatRoundStyleE2ESH_EENS1_15EpilogueDefaultEEEEEvvEEEEvNT_6ParamsE --------------------------
	.section	.nv.constant0._ZN7cutlass13device_kernelINS_4gemm6kernel13GemmUniversalIN4cute5tupleIJiiiiEEENS1_10collective13CollectiveMmaINS1_37MainloopSm90TmaGmmaWarpSpecializedFP8ILi28ENS5_IJNS4_1CILi1EEESB_SB_EEENS1_32KernelTmaWarpSpecializedPingpongEEENS5_IJNSA_ILi64EEESF_SF_EEENS_12float_e5m2_tENS5_IJlSB_lEEENS_12float_e4m3_tESI_NS4_8TiledMMAINS4_8MMA_AtomIJNS4_4SM904GMMA30MMA_64x64x32_F32E5M2E4M3_SS_TNILNSN_7ScaleInE1ELSP_1EEEEEENS4_6LayoutISC_NS5_IJNSA_ILi0EEEST_ST_EEEEENS5_IJNS4_10UnderscoreESW_SW_EEEEENS4_13SM90_TMA_LOADENS4_14ComposedLayoutINS4_7SwizzleILi2ELi4ELi3EEENS4_18smem_ptr_flag_bitsILi8EEENSS_INS5_IJNSA_ILi8EEESF_EEENS5_IJSF_SB_EEEEEEEvNS4_8identityESZ_S19_vS1A_EENS_8epilogue10collective6detail29Sm90TmaWarpSpecializedAdapterINS1D_15DefaultEpilogueISH_SI_SI_NS1C_6thread17LinearCombinationISH_Li1EffLNS1H_9ScaleType4KindE0ELNS_15FloatRoundStyleE2ESH_EENS1_15EpilogueDefaultEEEEEvvEEEEvNT_6ParamsE,"a",@progbits
	.sectionflags	@""
	.align	4
.nv.constant0._ZN7cutlass13device_kernelINS_4gemm6kernel13GemmUniversalIN4cute5tupleIJiiiiEEENS1_10collective13CollectiveMmaINS1_37MainloopSm90TmaGmmaWarpSpecializedFP8ILi28ENS5_IJNS4_1CILi1EEESB_SB_EEENS1_32KernelTmaWarpSpecializedPingpongEEENS5_IJNSA_ILi64EEESF_SF_EEENS_12float_e5m2_tENS5_IJlSB_lEEENS_12float_e4m3_tESI_NS4_8TiledMMAINS4_8MMA_AtomIJNS4_4SM904GMMA30MMA_64x64x32_F32E5M2E4M3_SS_TNILNSN_7ScaleInE1ELSP_1EEEEEENS4_6LayoutISC_NS5_IJNSA_ILi0EEEST_ST_EEEEENS5_IJNS4_10UnderscoreESW_SW_EEEEENS4_13SM90_TMA_LOADENS4_14ComposedLayoutINS4_7SwizzleILi2ELi4ELi3EEENS4_18smem_ptr_flag_bitsILi8EEENSS_INS5_IJNSA_ILi8EEESF_EEENS5_IJSF_SB_EEEEEEEvNS4_8identityESZ_S19_vS1A_EENS_8epilogue10collective6detail29Sm90TmaWarpSpecializedAdapterINS1D_15DefaultEpilogueISH_SI_SI_NS1C_6thread17LinearCombinationISH_Li1EffLNS1H_9ScaleType4KindE0ELNS_15FloatRoundStyleE2ESH_EENS1_15EpilogueDefaultEEEEEvvEEEEvNT_6ParamsE:
	.zero		1664


//--------------------- SYMBOLS --------------------------

	.type		.nv.reservedSmem.offset0,@object
	.size		.nv.reservedSmem.offset0,0x4
